def attn_fwd(
    Q,
    K,
    V,
    Out,
    Lse,
    sm_scale,
    stride_qz,
    stride_qh,
    stride_qm,
    stride_qk,
    stride_kz,
    stride_kh,
    stride_kn,
    stride_kk,
    stride_vz,
    stride_vh,
    stride_vn,
    stride_vk,
    stride_oz,
    stride_oh,
    stride_om,
    stride_ok,
    seqlen_q,
    seqlen_k,
    BLOCK_M: tl.constexpr,
    BLOCK_N: tl.constexpr,
    HEAD_DIM: tl.constexpr,
    CAUSAL: tl.constexpr,
):
    start_m = tl.program_id(0)
    off_hz = tl.program_id(1)
    q_off = off_hz * stride_qh
    k_off = off_hz * stride_kh
    v_off = off_hz * stride_vh
    offs_m = start_m * BLOCK_M + tl.arange(0, BLOCK_M)
    offs_d = tl.arange(0, HEAD_DIM)
    offs_n = tl.arange(0, BLOCK_N)
    q_ptrs = Q + q_off + offs_m[:, None] * stride_qm + offs_d[None, :] * stride_qk
    k_ptrs = K + k_off + offs_d[:, None] * stride_kk + offs_n[None, :] * stride_kn
    v_ptrs = V + v_off + offs_n[:, None] * stride_vn + offs_d[None, :] * stride_vk
    m_i = tl.full([BLOCK_M], float("-inf"), dtype=tl.float32)
    l_i = tl.zeros([BLOCK_M], dtype=tl.float32) + 1.0
    acc = tl.zeros([BLOCK_M, HEAD_DIM], dtype=tl.float32)
    q = tl.load(q_ptrs)
    acc, l_i, m_i = _attn_fwd_inner(
        acc,
        l_i,
        m_i,
        q,
        k_ptrs,
        v_ptrs,
        sm_scale,
        stride_kn,
        stride_vn,
        start_m,
        seqlen_k,
        BLOCK_M,
        BLOCK_N,
        HEAD_DIM,
        CAUSAL,
    )
    acc = acc / l_i[:, None]
    lse = m_i + tl.math.log2(l_i) / 1.4426950408889634
    o_ptrs = (
        Out
        + off_hz * stride_oh
        + offs_m[:, None] * stride_om
        + offs_d[None, :] * stride_ok
    )
    tl.store(o_ptrs, acc.to(Out.dtype.element_ty))
    tl.store(Lse + off_hz * seqlen_q + offs_m, lse)

# config = {"BLOCK_M": 128, "BLOCK_N": 16, "HEAD_DIM": 16, "arch": "sm_90", "causal": false, "dtype": "bf16", "num_stages": 2, "num_warps": 4}
# arch = sm_90


// ===== COMPILED SASS (sm_90a) =====

	.target	sm_90a

	.elftype	@"ET_EXEC"


//--------------------- .note.nv.tkinfo           --------------------------
	.section	.note.nv.tkinfo,"",@"SHT_NOTE"
	.sectionflags	@"SHF_NOTE_NV_TKINFO"
	.tkinfo
        /*0018*/ 	.word	0x00000002
        /*0030*/ 	.string	""
        /*0030*/ 	.string	"ptxas"
        /*0030*/ 	.string	"Cuda compilation tools, release 13.0, V13.0.88"
        /*0030*/ 	.string	"Build cuda_13.0.r13.0/compiler.36424714_0"
        /*0030*/ 	.string	"-v  -suppress-debug-info  -lineinfo  -arch sm_90a "



//--------------------- .note.nv.cuinfo           --------------------------
	.section	.note.nv.cuinfo,"",@"SHT_NOTE"
	.sectionflags	@"SHF_NOTE_NV_CUINFO"
        /*0018*/ 	.short	0x0002
        /*001a*/ 	.short	0x005a
        /*001c*/ 	.short	0x0082
	.zero		2


//--------------------- .nv.info                  --------------------------
	.section	.nv.info,"",@"SHT_CUDA_INFO"
	.align	4


	//----- nvinfo : EIATTR_REGCOUNT
	.align		4
        /*0000*/ 	.byte	0x04, 0x2f
        /*0002*/ 	.short	(.L_2 - .L_1)
	.align		4
.L_1:
        /*0004*/ 	.word	index@(attn_fwd)
        /*0008*/ 	.word	0x00000040


	//----- nvinfo : EIATTR_FRAME_SIZE
	.align		4
.L_2:
        /*000c*/ 	.byte	0x04, 0x11
        /*000e*/ 	.short	(.L_4 - .L_3)
	.align		4
.L_3:
        /*0010*/ 	.word	index@(attn_fwd)
        /*0014*/ 	.word	0x00000000


	//----- nvinfo : EIATTR_MIN_STACK_SIZE
	.align		4
.L_4:
        /*0018*/ 	.byte	0x04, 0x12
        /*001a*/ 	.short	(.L_6 - .L_5)
	.align		4
.L_5:
        /*001c*/ 	.word	index@(attn_fwd)
        /*0020*/ 	.word	0x00000000
.L_6:


//--------------------- .nv.compat                --------------------------
	.section	.nv.compat,"",@"SHT_CUDA_COMPAT_INFO"
	.align	4
        /*0000*/ 	.byte	0x02, 0x09, 0x01, 0x00, 0x02, 0x02, 0x04, 0x00, 0x02, 0x05, 0x05, 0x00, 0x03, 0x07, 0x01, 0x01
        /*0010*/ 	.byte	0x02, 0x03, 0x00, 0x00, 0x02, 0x06, 0x01, 0x00, 0x04, 0x0b, 0x08, 0x00, 0x00, 0x00, 0x00, 0x00
        /*0020*/ 	.byte	0x00, 0x00, 0x00, 0x00


//--------------------- .nv.info.attn_fwd         --------------------------
	.section	.nv.info.attn_fwd,"",@"SHT_CUDA_INFO"
	.sectionflags	@""
	.align	4


	//----- nvinfo : EIATTR_CUDA_API_VERSION
	.align		4
        /*0000*/ 	.byte	0x04, 0x37
        /*0002*/ 	.short	(.L_8 - .L_7)
.L_7:
        /*0004*/ 	.word	0x00000082


	//----- nvinfo : EIATTR_KPARAM_INFO
	.align		4
.L_8:
        /*0008*/ 	.byte	0x04, 0x17
        /*000a*/ 	.short	(.L_10 - .L_9)
.L_9:
        /*000c*/ 	.word	0x00000000
        /*0010*/ 	.short	0x0019
        /*0012*/ 	.short	0x0080
        /*0014*/ 	.byte	0x00, 0xf4, 0x21, 0x00


	//----- nvinfo : EIATTR_KPARAM_INFO
	.align		4
.L_10:
        /*0018*/ 	.byte	0x04, 0x17
        /*001a*/ 	.short	(.L_12 - .L_11)
.L_11:
        /*001c*/ 	.word	0x00000000
        /*0020*/ 	.short	0x0018
        /*0022*/ 	.short	0x0078
        /*0024*/ 	.byte	0x00, 0xf4, 0x21, 0x00


	//----- nvinfo : EIATTR_KPARAM_INFO
	.align		4
.L_12:
        /*0028*/ 	.byte	0x04, 0x17
        /*002a*/ 	.short	(.L_14 - .L_13)
.L_13:
        /*002c*/ 	.word	0x00000000
        /*0030*/ 	.short	0x0017
        /*0032*/ 	.short	0x0070
        /*0034*/ 	.byte	0x00, 0xf0, 0x11, 0x00


	//----- nvinfo : EIATTR_KPARAM_INFO
	.align		4
.L_14:
        /*0038*/ 	.byte	0x04, 0x17
        /*003a*/ 	.short	(.L_16 - .L_15)
.L_15:
        /*003c*/ 	.word	0x00000000
        /*0040*/ 	.short	0x0016
        /*0042*/ 	.short	0x006c
        /*0044*/ 	.byte	0x00, 0xf0, 0x11, 0x00


	//----- nvinfo : EIATTR_KPARAM_INFO
	.align		4
.L_16:
        /*0048*/ 	.byte	0x04, 0x17
        /*004a*/ 	.short	(.L_18 - .L_17)
.L_17:
        /*004c*/ 	.word	0x00000000
        /*0050*/ 	.short	0x0015
        /*0052*/ 	.short	0x0068
        /*0054*/ 	.byte	0x00, 0xf0, 0x11, 0x00


	//----- nvinfo : EIATTR_KPARAM_INFO
	.align		4
.L_18:
        /*0058*/ 	.byte	0x04, 0x17
        /*005a*/ 	.short	(.L_20 - .L_19)
.L_19:
        /*005c*/ 	.word	0x00000000
        /*0060*/ 	.short	0x0014
        /*0062*/ 	.short	0x0064
        /*0064*/ 	.byte	0x00, 0xf0, 0x11, 0x00


	//----- nvinfo : EIATTR_KPARAM_INFO
	.align		4
.L_20:
        /*0068*/ 	.byte	0x04, 0x17
        /*006a*/ 	.short	(.L_22 - .L_21)
.L_21:
        /*006c*/ 	.word	0x00000000
        /*0070*/ 	.short	0x0013
        /*0072*/ 	.short	0x0060
        /*0074*/ 	.byte	0x00, 0xf0, 0x11, 0x00


	//----- nvinfo : EIATTR_KPARAM_INFO
	.align		4
.L_22:
        /*0078*/ 	.byte	0x04, 0x17
        /*007a*/ 	.short	(.L_24 - .L_23)
.L_23:
        /*007c*/ 	.word	0x00000000
        /*0080*/ 	.short	0x0012
        /*0082*/ 	.short	0x005c
        /*0084*/ 	.byte	0x00, 0xf0, 0x11, 0x00


	//----- nvinfo : EIATTR_KPARAM_INFO
	.align		4
.L_24:
        /*0088*/ 	.byte	0x04, 0x17
        /*008a*/ 	.short	(.L_26 - .L_25)
.L_25:
        /*008c*/ 	.word	0x00000000
        /*0090*/ 	.short	0x0011
        /*0092*/ 	.short	0x0058
        /*0094*/ 	.byte	0x00, 0xf0, 0x11, 0x00


	//----- nvinfo : EIATTR_KPARAM_INFO
	.align		4
.L_26:
        /*0098*/ 	.byte	0x04, 0x17
        /*009a*/ 	.short	(.L_28 - .L_27)
.L_27:
        /*009c*/ 	.word	0x00000000
        /*00a0*/ 	.short	0x0010
        /*00a2*/ 	.short	0x0054
        /*00a4*/ 	.byte	0x00, 0xf0, 0x11, 0x00


	//----- nvinfo : EIATTR_KPARAM_INFO
	.align		4
.L_28:
        /*00a8*/ 	.byte	0x04, 0x17
        /*00aa*/ 	.short	(.L_30 - .L_29)
.L_29:
        /*00ac*/ 	.word	0x00000000
        /*00b0*/ 	.short	0x000f
        /*00b2*/ 	.short	0x0050
        /*00b4*/ 	.byte	0x00, 0xf0, 0x11, 0x00


	//----- nvinfo : EIATTR_KPARAM_INFO
	.align		4
.L_30:
        /*00b8*/ 	.byte	0x04, 0x17
        /*00ba*/ 	.short	(.L_32 - .L_31)
.L_31:
        /*00bc*/ 	.word	0x00000000
        /*00c0*/ 	.short	0x000e
        /*00c2*/ 	.short	0x004c
        /*00c4*/ 	.byte	0x00, 0xf0, 0x11, 0x00


	//----- nvinfo : EIATTR_KPARAM_INFO
	.align		4
.L_32:
        /*00c8*/ 	.byte	0x04, 0x17
        /*00ca*/ 	.short	(.L_34 - .L_33)
.L_33:
        /*00cc*/ 	.word	0x00000000
        /*00d0*/ 	.short	0x000d
        /*00d2*/ 	.short	0x0048
        /*00d4*/ 	.byte	0x00, 0xf0, 0x11, 0x00


	//----- nvinfo : EIATTR_KPARAM_INFO
	.align		4
.L_34:
        /*00d8*/ 	.byte	0x04, 0x17
        /*00da*/ 	.short	(.L_36 - .L_35)
.L_35:
        /*00dc*/ 	.word	0x00000000
        /*00e0*/ 	.short	0x000c
        /*00e2*/ 	.short	0x0044
        /*00e4*/ 	.byte	0x00, 0xf0, 0x11, 0x00


	//----- nvinfo : EIATTR_KPARAM_INFO
	.align		4
.L_36:
        /*00e8*/ 	.byte	0x04, 0x17
        /*00ea*/ 	.short	(.L_38 - .L_37)
.L_37:
        /*00ec*/ 	.word	0x00000000
        /*00f0*/ 	.short	0x000b
        /*00f2*/ 	.short	0x0040
        /*00f4*/ 	.byte	0x00, 0xf0, 0x11, 0x00


	//----- nvinfo : EIATTR_KPARAM_INFO
	.align		4
.L_38:
        /*00f8*/ 	.byte	0x04, 0x17
        /*00fa*/ 	.short	(.L_40 - .L_39)
.L_39:
        /*00fc*/ 	.word	0x00000000
        /*0100*/ 	.short	0x000a
        /*0102*/ 	.short	0x003c
        /*0104*/ 	.byte	0x00, 0xf0, 0x11, 0x00


	//----- nvinfo : EIATTR_KPARAM_INFO
	.align		4
.L_40:
        /*0108*/ 	.byte	0x04, 0x17
        /*010a*/ 	.short	(.L_42 - .L_41)
.L_41:
        /*010c*/ 	.word	0x00000000
        /*0110*/ 	.short	0x0009
        /*0112*/ 	.short	0x0038
        /*0114*/ 	.byte	0x00, 0xf0, 0x11, 0x00


	//----- nvinfo : EIATTR_KPARAM_INFO
	.align		4
.L_42:
        /*0118*/ 	.byte	0x04, 0x17
        /*011a*/ 	.short	(.L_44 - .L_43)
.L_43:
        /*011c*/ 	.word	0x00000000
        /*0120*/ 	.short	0x0008
        /*0122*/ 	.short	0x0034
        /*0124*/ 	.byte	0x00, 0xf0, 0x11, 0x00


	//----- nvinfo : EIATTR_KPARAM_INFO
	.align		4
.L_44:
        /*0128*/ 	.byte	0x04, 0x17
        /*012a*/ 	.short	(.L_46 - .L_45)
.L_45:
        /*012c*/ 	.word	0x00000000
        /*0130*/ 	.short	0x0007
        /*0132*/ 	.short	0x0030
        /*0134*/ 	.byte	0x00, 0xf0, 0x11, 0x00


	//----- nvinfo : EIATTR_KPARAM_INFO
	.align		4
.L_46:
        /*0138*/ 	.byte	0x04, 0x17
        /*013a*/ 	.short	(.L_48 - .L_47)
.L_47:
        /*013c*/ 	.word	0x00000000
        /*0140*/ 	.short	0x0006
        /*0142*/ 	.short	0x002c
        /*0144*/ 	.byte	0x00, 0xf0, 0x11, 0x00


	//----- nvinfo : EIATTR_KPARAM_INFO
	.align		4
.L_48:
        /*0148*/ 	.byte	0x04, 0x17
        /*014a*/ 	.short	(.L_50 - .L_49)
.L_49:
        /*014c*/ 	.word	0x00000000
        /*0150*/ 	.short	0x0005
        /*0152*/ 	.short	0x0028
        /*0154*/ 	.byte	0x00, 0xf0, 0x11, 0x00


	//----- nvinfo : EIATTR_KPARAM_INFO
	.align		4
.L_50:
        /*0158*/ 	.byte	0x04, 0x17
        /*015a*/ 	.short	(.L_52 - .L_51)
.L_51:
        /*015c*/ 	.word	0x00000000
        /*0160*/ 	.short	0x0004
        /*0162*/ 	.short	0x0020
        /*0164*/ 	.byte	0x00, 0xf4, 0x21, 0x00


	//----- nvinfo : EIATTR_KPARAM_INFO
	.align		4
.L_52:
        /*0168*/ 	.byte	0x04, 0x17
        /*016a*/ 	.short	(.L_54 - .L_53)
.L_53:
        /*016c*/ 	.word	0x00000000
        /*0170*/ 	.short	0x0003
        /*0172*/ 	.short	0x0018
        /*0174*/ 	.byte	0x00, 0xf4, 0x21, 0x00


	//----- nvinfo : EIATTR_KPARAM_INFO
	.align		4
.L_54:
        /*0178*/ 	.byte	0x04, 0x17
        /*017a*/ 	.short	(.L_56 - .L_55)
.L_55:
        /*017c*/ 	.word	0x00000000
        /*0180*/ 	.short	0x0002
        /*0182*/ 	.short	0x0010
        /*0184*/ 	.byte	0x00, 0xf4, 0x21, 0x00


	//----- nvinfo : EIATTR_KPARAM_INFO
	.align		4
.L_56:
        /*0188*/ 	.byte	0x04, 0x17
        /*018a*/ 	.short	(.L_58 - .L_57)
.L_57:
        /*018c*/ 	.word	0x00000000
        /*0190*/ 	.short	0x0001
        /*0192*/ 	.short	0x0008
        /*0194*/ 	.byte	0x00, 0xf4, 0x21, 0x00


	//----- nvinfo : EIATTR_KPARAM_INFO
	.align		4
.L_58:
        /*0198*/ 	.byte	0x04, 0x17
        /*019a*/ 	.short	(.L_60 - .L_59)
.L_59:
        /*019c*/ 	.word	0x00000000
        /*01a0*/ 	.short	0x0000
        /*01a2*/ 	.short	0x0000
        /*01a4*/ 	.byte	0x00, 0xf4, 0x21, 0x00


	//----- nvinfo : EIATTR_SPARSE_MMA_MASK
	.align		4
.L_60:
        /*01a8*/ 	.byte	0x03, 0x50
        /*01aa*/ 	.short	0x0000


	//----- nvinfo : EIATTR_MAXREG_COUNT
	.align		4
        /*01ac*/ 	.byte	0x03, 0x1b
        /*01ae*/ 	.short	0x00ff


	//----- nvinfo : EIATTR_NUM_BARRIERS
	.align		4
        /*01b0*/ 	.byte	0x02, 0x4c
        /*01b2*/ 	.byte	0x01
	.zero		1


	//----- nvinfo : EIATTR_MERCURY_ISA_VERSION
	.align		4
        /*01b4*/ 	.byte	0x03, 0x5f
        /*01b6*/ 	.short	0x0101


	//----- nvinfo : EIATTR_COOP_GROUP_MASK_REGIDS
	.align		4
        /*01b8*/ 	.byte	0x04, 0x29
        /*01ba*/ 	.short	(.L_62 - .L_61)


	//   ....[0]....
.L_61:
        /*01bc*/ 	.word	0xffffffff


	//   ....[1]....
        /*01c0*/ 	.word	0xffffffff


	//   ....[2]....
        /*01c4*/ 	.word	0xffffffff


	//   ....[3]....
        /*01c8*/ 	.word	0xffffffff


	//   ....[4]....
        /*01cc*/ 	.word	0xffffffff


	//   ....[5]....
        /*01d0*/ 	.word	0xffffffff


	//   ....[6]....
        /*01d4*/ 	.word	0xffffffff


	//   ....[7]....
        /*01d8*/ 	.word	0xffffffff


	//   ....[8]....
        /*01dc*/ 	.word	0xffffffff


	//   ....[9]....
        /*01e0*/ 	.word	0xffffffff


	//   ....[10]....
        /*01e4*/ 	.word	0xffffffff


	//   ....[11]....
        /*01e8*/ 	.word	0xffffffff


	//   ....[12]....
        /*01ec*/ 	.word	0xffffffff


	//   ....[13]....
        /*01f0*/ 	.word	0xffffffff


	//   ....[14]....
        /*01f4*/ 	.word	0xffffffff


	//   ....[15]....
        /*01f8*/ 	.word	0xffffffff


	//----- nvinfo : EIATTR_COOP_GROUP_INSTR_OFFSETS
	.align		4
.L_62:
        /*01fc*/ 	.byte	0x04, 0x28
        /*01fe*/ 	.short	(.L_64 - .L_63)


	//   ....[0]....
.L_63:
        /*0200*/ 	.word	0x00000fa0


	//   ....[1]....
        /*0204*/ 	.word	0x00000fd0


	//   ....[2]....
        /*0208*/ 	.word	0x00001170


	//   ....[3]....
        /*020c*/ 	.word	0x000011d0


	//   ....[4]....
        /*0210*/ 	.word	0x00001270


	//   ....[5]....
        /*0214*/ 	.word	0x00001290


	//   ....[6]....
        /*0218*/ 	.word	0x00001410


	//   ....[7]....
        /*021c*/ 	.word	0x00001470


	//   ....[8]....
        /*0220*/ 	.word	0x00001520


	//   ....[9]....
        /*0224*/ 	.word	0x00001590


	//   ....[10]....
        /*0228*/ 	.word	0x000015a0


	//   ....[11]....
        /*022c*/ 	.word	0x000015e0


	//   ....[12]....
        /*0230*/ 	.word	0x00001850


	//   ....[13]....
        /*0234*/ 	.word	0x00001890


	//   ....[14]....
        /*0238*/ 	.word	0x00001960


	//   ....[15]....
        /*023c*/ 	.word	0x00001970


	//----- nvinfo : EIATTR_EXIT_INSTR_OFFSETS
	.align		4
.L_64:
        /*0240*/ 	.byte	0x04, 0x1c
        /*0242*/ 	.short	(.L_66 - .L_65)


	//   ....[0]....
.L_65:
        /*0244*/ 	.word	0x00002f90


	//----- nvinfo : EIATTR_REQNTID
	.align		4
.L_66:
        /*0248*/ 	.byte	0x04, 0x10
        /*024a*/ 	.short	(.L_68 - .L_67)
.L_67:
        /*024c*/ 	.word	0x00000080
        /*0250*/ 	.word	0x00000001
        /*0254*/ 	.word	0x00000001


	//----- nvinfo : EIATTR_CBANK_PARAM_SIZE
	.align		4
.L_68:
        /*0258*/ 	.byte	0x03, 0x19
        /*025a*/ 	.short	0x0088


	//----- nvinfo : EIATTR_PARAM_CBANK
	.align		4
        /*025c*/ 	.byte	0x04, 0x0a
        /*025e*/ 	.short	(.L_70 - .L_69)
	.align		4
.L_69:
        /*0260*/ 	.word	index@(.nv.constant0.attn_fwd)
        /*0264*/ 	.short	0x0210
        /*0266*/ 	.short	0x0088


	//----- nvinfo : EIATTR_SW_WAR
	.align		4
.L_70:
        /*0268*/ 	.byte	0x04, 0x36
        /*026a*/ 	.short	(.L_72 - .L_71)
.L_71:
        /*026c*/ 	.word	0x00000008
.L_72:


//--------------------- .nv.callgraph             --------------------------
	.section	.nv.callgraph,"",@"SHT_CUDA_CALLGRAPH"
	.align	4
	.sectionentsize	8
	.align		4
        /*0000*/ 	.word	0x00000000
	.align		4
        /*0004*/ 	.word	0xffffffff
	.align		4
        /*0008*/ 	.word	0x00000000
	.align		4
        /*000c*/ 	.word	0xfffffffe
	.align		4
        /*0010*/ 	.word	0x00000000
	.align		4
        /*0014*/ 	.word	0xfffffffd
	.align		4
        /*0018*/ 	.word	0x00000000
	.align		4
        /*001c*/ 	.word	0xfffffffc


//--------------------- .nv.constant4             --------------------------
	.section	.nv.constant4,"a",@progbits
	.align	8
	.align		8
.nv.constant4:
        /*0000*/ 	.dword	_$_str


//--------------------- .text.attn_fwd            --------------------------
	.section	.text.attn_fwd,"ax",@progbits
	.align	128
        .global         attn_fwd
        .type           attn_fwd,@function
        .size           attn_fwd,(.L_x_3 - attn_fwd)
        .other          attn_fwd,@"STO_CUDA_ENTRY STV_DEFAULT"
attn_fwd:
.text.attn_fwd:
[----:B------:R-:W-:Y:S01]  /*0000*/  LDC R1, c[0x0][0x28] ;  /* 0x00000a00ff017b82 */ /* 0x000fe20000000800 */
[----:B------:R-:W0:Y:S07]  /*0010*/  S2R R0, SR_TID.X ;  /* 0x0000000000007919 */ /* 0x000e2e0000002100 */
[----:B------:R-:W1:Y:S01]  /*0020*/  S2UR UR7, SR_CTAID.Y ;  /* 0x00000000000779c3 */ /* 0x000e620000002600 */
[----:B------:R-:W-:Y:S01]  /*0030*/  ULDC.64 UR4, c[0x0][0x240] ;  /* 0x0000900000047ab9 */ /* 0x000fe20000000a00 */
[----:B------:R-:W-:Y:S01]  /*0040*/  ULDC.64 UR20, c[0x0][0x208] ;  /* 0x0000820000147ab9 */ /* 0x000fe20000000a00 */
[----:B------:R-:W2:Y:S01]  /*0050*/  S2R R3, SR_CTAID.X ;  /* 0x0000000000037919 */ /* 0x000ea20000002500 */
[----:B------:R-:W-:-:S04]  /*0060*/  ULDC UR15, c[0x0][0x280] ;  /* 0x0000a000000f7ab9 */ /* 0x000fc80000000800 */
[----:B------:R-:W3:Y:S08]  /*0070*/  LDC.64 R6, c[0x0][0x210] ;  /* 0x00008400ff067b82 */ /* 0x000ef00000000a00 */
[----:B------:R-:W4:Y:S01]  /*0080*/  LDC R5, c[0x0][0x248] ;  /* 0x00009200ff057b82 */ /* 0x000f220000000800 */
[----:B-1----:R-:W-:-:S04]  /*0090*/  UIMAD UR4, UR7, UR4, URZ ;  /* 0x00000004070472a4 */ /* 0x002fc8000f8e023f */
[----:B------:R-:W-:Y:S01]  /*00a0*/  USHF.L.U32 UR6, UR4, 0x1, URZ ;  /* 0x0000000104067899 */ /* 0x000fe2000800063f */
[----:B0-----:R-:W-:-:S04]  /*00b0*/  LOP3.LUT R8, R0, 0x7f, RZ, 0xc0, !PT ;  /* 0x0000007f00087812 */ /* 0x001fc800078ec0ff */
[----:B--2---:R-:W-:-:S05]  /*00c0*/  LEA R8, R3, R8, 0x7 ;  /* 0x0000000803087211 */ /* 0x004fca00078e38ff */
[----:B------:R-:W-:Y:S01]  /*00d0*/  IMAD R2, R8, UR5, RZ ;  /* 0x0000000508027c24 */ /* 0x000fe2000f8e02ff */
[----:B------:R-:W-:Y:S01]  /*00e0*/  UIMAD.WIDE UR4, UR4, 0x2, URZ ;  /* 0x00000002040478a5 */ /* 0x000fe2000f8e023f */
[C---:B----4-:R-:W-:Y:S01]  /*00f0*/  SHF.L.U32 R17, R5.reuse, 0x1, RZ ;  /* 0x0000000105117819 */ /* 0x050fe200000006ff */
[----:B------:R-:W-:Y:S02]  /*0100*/  IMAD R13, R5, 0x12, RZ ;  /* 0x00000012050d7824 */ /* 0x000fe400078e02ff */
[C---:B------:R-:W-:Y:S01]  /*0110*/  SHF.L.U32 R3, R2.reuse, 0x1, RZ ;  /* 0x0000000102037819 */ /* 0x040fe200000006ff */
[----:B------:R-:W-:-:S03]  /*0120*/  IMAD.HI R4, R2, 0x2, RZ ;  /* 0x0000000202047827 */ /* 0x000fc600078e02ff */
[----:B---3--:R-:W-:Y:S01]  /*0130*/  IADD3 R2, P0, P1, R3, UR6, R6 ;  /* 0x0000000603027c10 */ /* 0x008fe2000f91e006 */
[C---:B------:R-:W-:Y:S02]  /*0140*/  IMAD R25, R5.reuse, 0x6, RZ ;  /* 0x0000000605197824 */ /* 0x040fe400078e02ff */
[C---:B------:R-:W-:Y:S01]  /*0150*/  IMAD R19, R5.reuse, 0x3, RZ ;  /* 0x0000000305137824 */ /* 0x040fe200078e02ff */
[----:B------:R-:W-:Y:S01]  /*0160*/  IADD3.X R3, R4, UR5, R7, P0, P1 ;  /* 0x0000000504037c10 */ /* 0x000fe200087e2407 */
[C---:B------:R-:W-:Y:S01]  /*0170*/  IMAD R7, R5.reuse, 0xa, RZ ;  /* 0x0000000a05077824 */ /* 0x040fe200078e02ff */
[-C--:B------:R-:W-:Y:S02]  /*0180*/  LEA R16, P4, R5, R2.reuse, 0x2 ;  /* 0x0000000205107211 */ /* 0x080fe400078810ff */
[-C--:B------:R-:W-:Y:S01]  /*0190*/  IADD3 R12, P6, R17, R2.reuse, RZ ;  /* 0x00000002110c7210 */ /* 0x080fe20007fde0ff */
[----:B------:R-:W-:Y:S01]  /*01a0*/  IMAD R23, R5, 0x5, RZ ;  /* 0x0000000505177824 */ /* 0x000fe200078e02ff */
[-C--:B------:R-:W-:Y:S01]  /*01b0*/  IADD3 R4, P0, R13, R2.reuse, RZ ;  /* 0x000000020d047210 */ /* 0x080fe20007f1e0ff */
[----:B------:R-:W-:Y:S01]  /*01c0*/  IMAD R15, R5, 0xc, RZ ;  /* 0x0000000c050f7824 */ /* 0x000fe200078e02ff */
[-C--:B------:R-:W-:Y:S01]  /*01d0*/  LEA.HI.X.SX32 R17, R17, R3.reuse, 0x1, P4 ;  /* 0x0000000311117211 */ /* 0x080fe200020f0eff */
[----:B------:R-:W-:Y:S01]  /*01e0*/  IMAD R33, R5, 0xe, RZ ;  /* 0x0000000e05217824 */ /* 0x000fe200078e02ff */
[-C--:B------:R-:W-:Y:S01]  /*01f0*/  IADD3 R18, P5, R25, R2.reuse, RZ ;  /* 0x0000000219127210 */ /* 0x080fe20007fbe0ff */
[C---:B------:R-:W-:Y:S01]  /*0200*/  IMAD R31, R5.reuse, 0x14, RZ ;  /* 0x00000014051f7824 */ /* 0x040fe200078e02ff */
[CC--:B------:R-:W-:Y:S01]  /*0210*/  LEA.HI.X.SX32 R13, R5.reuse, R3.reuse, 0x1, P6 ;  /* 0x00000003050d7211 */ /* 0x0c0fe200030f0eff */
[----:B------:R-:W-:Y:S01]  /*0220*/  IMAD R35, R5, 0x16, RZ ;  /* 0x0000001605237824 */ /* 0x000fe200078e02ff */
[-C--:B------:R-:W-:Y:S01]  /*0230*/  IADD3 R22, P4, R7, R2.reuse, RZ ;  /* 0x0000000207167210 */ /* 0x080fe20007f9e0ff */
[C---:B------:R-:W-:Y:S01]  /*0240*/  IMAD R37, R5.reuse, 0x18, RZ ;  /* 0x0000001805257824 */ /* 0x040fe200078e02ff */
[C---:B------:R-:W-:Y:S01]  /*0250*/  SHF.L.U32 R21, R5.reuse, 0x2, RZ ;  /* 0x0000000205157819 */ /* 0x040fe200000006ff */
[C---:B------:R-:W-:Y:S01]  /*0260*/  IMAD R27, R5.reuse, 0x7, RZ ;  /* 0x00000007051b7824 */ /* 0x040fe200078e02ff */
[CC--:B------:R-:W-:Y:S01]  /*0270*/  LEA R20, P6, R5.reuse, R2.reuse, 0x3 ;  /* 0x0000000205147211 */ /* 0x0c0fe200078c18ff */
[----:B------:R-:W-:Y:S01]  /*0280*/  IMAD R11, R5, 0x9, RZ ;  /* 0x00000009050b7824 */ /* 0x000fe200078e02ff */
[-C--:B------:R-:W-:Y:S01]  /*0290*/  LEA.HI.X.SX32 R19, R19, R3.reuse, 0x1, P5 ;  /* 0x0000000313137211 */ /* 0x080fe200028f0eff */
[----:B------:R-:W-:Y:S01]  /*02a0*/  IMAD R39, R5, 0x1a, RZ ;  /* 0x0000001a05277824 */ /* 0x000fe200078e02ff */
[-C--:B------:R-:W-:Y:S01]  /*02b0*/  LEA.HI.X.SX32 R23, R23, R3.reuse, 0x1, P4 ;  /* 0x0000000317177211 */ /* 0x080fe200020f0eff */
[C---:B------:R-:W-:Y:S01]  /*02c0*/  IMAD R41, R5.reuse, 0x1c, RZ ;  /* 0x0000001c05297824 */ /* 0x040fe200078e02ff */
[C---:B------:R-:W-:Y:S01]  /*02d0*/  SHF.L.U32 R29, R5.reuse, 0x3, RZ ;  /* 0x00000003051d7819 */ /* 0x040fe200000006ff */
[----:B------:R-:W-:Y:S01]  /*02e0*/  IMAD R43, R5, 0x1e, RZ ;  /* 0x0000001e052b7824 */ /* 0x000fe200078e02ff */
[----:B------:R-:W-:Y:S01]  /*02f0*/  IADD3 R24, P5, R15, R2, RZ ;  /* 0x000000020f187210 */ /* 0x000fe20007fbe0ff */
[----:B------:R0:W2:Y:S01]  /*0300*/  LDG.E.U16 R9, desc[UR20][R2.64] ;  /* 0x0000001402097981 */ /* 0x0000a2000c1e1500 */
[----:B------:R-:W-:-:S02]  /*0310*/  LEA.HI.X.SX32 R21, R21, R3, 0x1, P6 ;  /* 0x0000000315157211 */ /* 0x000fc400030f0eff */
[-C--:B------:R-:W-:Y:S01]  /*0320*/  LEA R28, P4, R5, R2.reuse, 0x4 ;  /* 0x00000002051c7211 */ /* 0x080fe200078820ff */
[----:B------:R1:W3:Y:S01]  /*0330*/  LDG.E.U16 R13, desc[UR20][R12.64] ;  /* 0x000000140c0d7981 */ /* 0x0002e2000c1e1500 */
[-C--:B------:R-:W-:Y:S01]  /*0340*/  IADD3 R6, P3, R31, R2.reuse, RZ ;  /* 0x000000021f067210 */ /* 0x080fe20007f7e0ff */
[----:B------:R-:W-:Y:S01]  /*0350*/  IMAD R31, R5, 0xb, RZ ;  /* 0x0000000b051f7824 */ /* 0x000fe200078e02ff */
[-C--:B------:R-:W-:Y:S01]  /*0360*/  IADD3 R26, P6, R33, R2.reuse, RZ ;  /* 0x00000002211a7210 */ /* 0x080fe20007fde0ff */
[----:B------:R-:W4:Y:S01]  /*0370*/  LDG.E.U16 R16, desc[UR20][R16.64] ;  /* 0x0000001410107981 */ /* 0x000f22000c1e1500 */
[-C--:B------:R-:W-:Y:S01]  /*0380*/  IADD3 R10, P2, R35, R2.reuse, RZ ;  /* 0x00000002230a7210 */ /* 0x080fe20007f5e0ff */
[----:B------:R-:W-:Y:S01]  /*0390*/  IMAD R35, R5, 0xd, RZ ;  /* 0x0000000d05237824 */ /* 0x000fe200078e02ff */
[----:B------:R-:W-:Y:S01]  /*03a0*/  IADD3 R14, P1, R37, R2, RZ ;  /* 0x00000002250e7210 */ /* 0x000fe20007f3e0ff */
[----:B------:R-:W-:Y:S01]  /*03b0*/  IMAD R37, R5, 0xf, RZ ;  /* 0x0000000f05257824 */ /* 0x000fe200078e02ff */
[-C--:B------:R-:W-:Y:S01]  /*03c0*/  LEA.HI.X.SX32 R25, R25, R3.reuse, 0x1, P5 ;  /* 0x0000000319197211 */ /* 0x080fe200028f0eff */
[----:B------:R-:W5:Y:S01]  /*03d0*/  LDG.E.U16 R18, desc[UR20][R18.64] ;  /* 0x0000001412127981 */ /* 0x000f62000c1e1500 */
[----:B------:R-:W-:-:S02]  /*03e0*/  LEA.HI.X.SX32 R29, R29, R3, 0x1, P4 ;  /* 0x000000031d1d7211 */ /* 0x000fc400020f0eff */
[-C--:B------:R-:W-:Y:S01]  /*03f0*/  IADD3 R30, P5, R39, R2.reuse, RZ ;  /* 0x00000002271e7210 */ /* 0x080fe20007fbe0ff */
[----:B------:R-:W5:Y:S01]  /*0400*/  LDG.E.U16 R20, desc[UR20][R20.64] ;  /* 0x0000001414147981 */ /* 0x000f62000c1e1500 */
[-C--:B------:R-:W-:Y:S02]  /*0410*/  LEA.HI.X.SX32 R27, R27, R3.reuse, 0x1, P6 ;  /* 0x000000031b1b7211 */ /* 0x080fe400030f0eff */
[-C--:B------:R-:W-:Y:S01]  /*0420*/  LEA.HI.X.SX32 R5, R11, R3.reuse, 0x1, P0 ;  /* 0x000000030b057211 */ /* 0x080fe200000f0eff */
[----:B------:R-:W3:Y:S01]  /*0430*/  LDG.E.U16 R28, desc[UR20][R28.64] ;  /* 0x000000141c1c7981 */ /* 0x000ee2000c1e1500 */
[----:B------:R-:W-:Y:S02]  /*0440*/  LEA.HI.X.SX32 R7, R7, R3, 0x1, P3 ;  /* 0x0000000307077211 */ /* 0x000fe400018f0eff */
[-C--:B------:R-:W-:Y:S01]  /*0450*/  IADD3 R32, P6, R41, R2.reuse, RZ ;  /* 0x0000000229207210 */ /* 0x080fe20007fde0ff */
[----:B------:R-:W4:Y:S01]  /*0460*/  LDG.E.U16 R4, desc[UR20][R4.64] ;  /* 0x0000001404047981 */ /* 0x000f22000c1e1500 */
[----:B0-----:R-:W-:-:S02]  /*0470*/  IADD3 R2, P4, R43, R2, RZ ;  /* 0x000000022b027210 */ /* 0x001fc40007f9e0ff */
[-C--:B------:R-:W-:Y:S01]  /*0480*/  LEA.HI.X.SX32 R11, R31, R3.reuse, 0x1, P2 ;  /* 0x000000031f0b7211 */ /* 0x080fe200010f0eff */
[----:B------:R0:W5:Y:S01]  /*0490*/  LDG.E.U16 R7, desc[UR20][R6.64] ;  /* 0x0000001406077981 */ /* 0x000162000c1e1500 */
[-C--:B------:R-:W-:Y:S02]  /*04a0*/  LEA.HI.X.SX32 R15, R15, R3.reuse, 0x1, P1 ;  /* 0x000000030f0f7211 */ /* 0x080fe400008f0eff */
[-C--:B------:R-:W-:Y:S01]  /*04b0*/  LEA.HI.X.SX32 R31, R35, R3.reuse, 0x1, P5 ;  /* 0x00000003231f7211 */ /* 0x080fe200028f0eff */
[----:B------:R0:W5:Y:S01]  /*04c0*/  LDG.E.U16 R10, desc[UR20][R10.64] ;  /* 0x000000140a0a7981 */ /* 0x000162000c1e1500 */
[-C--:B------:R-:W-:Y:S02]  /*04d0*/  LEA.HI.X.SX32 R33, R33, R3.reuse, 0x1, P6 ;  /* 0x0000000321217211 */ /* 0x080fe400030f0eff */
[----:B------:R-:W-:Y:S01]  /*04e0*/  LEA.HI.X.SX32 R3, R37, R3, 0x1, P4 ;  /* 0x0000000325037211 */ /* 0x000fe200020f0eff */
[----:B------:R0:W5:Y:S04]  /*04f0*/  LDG.E.U16 R15, desc[UR20][R14.64] ;  /* 0x000000140e0f7981 */ /* 0x000168000c1e1500 */
[----:B------:R-:W5:Y:S04]  /*0500*/  LDG.E.U16 R22, desc[UR20][R22.64] ;  /* 0x0000001416167981 */ /* 0x000f68000c1e1500 */
[----:B------:R-:W5:Y:S04]  /*0510*/  LDG.E.U16 R30, desc[UR20][R30.64] ;  /* 0x000000141e1e7981 */ /* 0x000f68000c1e1500 */
[----:B------:R-:W5:Y:S04]  /*0520*/  LDG.E.U16 R24, desc[UR20][R24.64] ;  /* 0x0000001418187981 */ /* 0x000f68000c1e1500 */
[----:B------:R-:W5:Y:S04]  /*0530*/  LDG.E.U16 R32, desc[UR20][R32.64] ;  /* 0x0000001420207981 */ /* 0x000f68000c1e1500 */
[----:B------:R-:W5:Y:S04]  /*0540*/  LDG.E.U16 R26, desc[UR20][R26.64] ;  /* 0x000000141a1a7981 */ /* 0x000f68000c1e1500 */
[----:B------:R0:W5:Y:S01]  /*0550*/  LDG.E.U16 R17, desc[UR20][R2.64] ;  /* 0x0000001402117981 */ /* 0x000162000c1e1500 */
[----:B------:R-:W0:Y:S01]  /*0560*/  S2UR UR14, SR_CgaCtaId ;  /* 0x00000000000e79c3 */ /* 0x000e220000008800 */
[C---:B-1----:R-:W-:Y:S01]  /*0570*/  IMAD.SHL.U32 R12, R0.reuse, 0x2, RZ ;  /* 0x00000002000c7824 */ /* 0x042fe200078e00ff */
[----:B0-----:R-:W-:Y:S01]  /*0580*/  LOP3.LUT R6, R0, 0x40, RZ, 0xc0, !PT ;  /* 0x0000004000067812 */ /* 0x001fe200078ec0ff */
[----:B------:R-:W-:Y:S01]  /*0590*/  UMOV UR4, 0x400 ;  /* 0x0000040000047882 */ /* 0x000fe20000000000 */
[----:B------:R-:W-:-:S02]  /*05a0*/  UISETP.GE.AND UP0, UPT, UR15, 0x1, UPT ;  /* 0x000000010f00788c */ /* 0x000fc4000bf06270 */
[----:B------:R-:W-:-:S04]  /*05b0*/  LOP3.LUT R5, R12, 0x7e, RZ, 0xc0, !PT ;  /* 0x0000007e0c057812 */ /* 0x000fc800078ec0ff */
[----:B------:R-:W-:Y:S02]  /*05c0*/  LEA R5, R6, R5, 0x5 ;  /* 0x0000000506057211 */ /* 0x000fe400078e28ff */
[----:B------:R-:W-:Y:S02]  /*05d0*/  PLOP3.LUT P0, PT, PT, PT, UP0, 0x80, 0x0 ;  /* 0x000000000000781c */ /* 0x000fe40003f0f008 */
[C---:B------:R-:W-:Y:S02]  /*05e0*/  LOP3.LUT R11, R5.reuse, 0x10, RZ, 0x3c, !PT ;  /* 0x00000010050b7812 */ /* 0x040fe400078e3cff */
[C---:B------:R-:W-:Y:S01]  /*05f0*/  LOP3.LUT R14, R5.reuse, 0x20, RZ, 0x3c, !PT ;  /* 0x00000020050e7812 */ /* 0x040fe200078e3cff */
[----:B------:R-:W-:Y:S01]  /*0600*/  ULEA UR14, UR14, UR4, 0x18 ;  /* 0x000000040e0e7291 */ /* 0x000fe2000f8ec03f */
[C---:B------:R-:W-:Y:S02]  /*0610*/  LOP3.LUT R3, R5.reuse, 0x30, RZ, 0x3c, !PT ;  /* 0x0000003005037812 */ /* 0x040fe400078e3cff */
[----:B------:R-:W-:-:S02]  /*0620*/  LOP3.LUT R2, R5, 0x40, RZ, 0x3c, !PT ;  /* 0x0000004005027812 */ /* 0x000fc400078e3cff */
[----:B------:R-:W-:Y:S02]  /*0630*/  LOP3.LUT R19, R5, 0x50, RZ, 0x3c, !PT ;  /* 0x0000005005137812 */ /* 0x000fe400078e3cff */
[----:B------:R-:W-:Y:S02]  /*0640*/  CS2R R48, SRZ ;  /* 0x0000000000307805 */ /* 0x000fe4000001ff00 */
[----:B------:R-:W-:Y:S02]  /*0650*/  CS2R R50, SRZ ;  /* 0x0000000000327805 */ /* 0x000fe4000001ff00 */
[----:B------:R-:W-:Y:S02]  /*0660*/  CS2R R52, SRZ ;  /* 0x0000000000347805 */ /* 0x000fe4000001ff00 */
[----:B------:R-:W-:Y:S02]  /*0670*/  CS2R R54, SRZ ;  /* 0x0000000000367805 */ /* 0x000fe4000001ff00 */
[----:B------:R-:W-:-:S02]  /*0680*/  CS2R R40, SRZ ;  /* 0x0000000000287805 */ /* 0x000fc4000001ff00 */
[----:B------:R-:W-:Y:S02]  /*0690*/  CS2R R42, SRZ ;  /* 0x00000000002a7805 */ /* 0x000fe4000001ff00 */
[----:B------:R-:W-:Y:S02]  /*06a0*/  CS2R R44, SRZ ;  /* 0x00000000002c7805 */ /* 0x000fe4000001ff00 */
[----:B------:R-:W-:Y:S01]  /*06b0*/  CS2R R46, SRZ ;  /* 0x00000000002e7805 */ /* 0x000fe2000001ff00 */
[----:B--2---:R0:W-:Y:S02]  /*06c0*/  STS.U16 [R5+UR14], R9 ;  /* 0x0000000905007988 */ /* 0x0041e4000800040e */
[C---:B0-----:R-:W-:Y:S02]  /*06d0*/  LOP3.LUT R9, R5.reuse, 0x60, RZ, 0x3c, !PT ;  /* 0x0000006005097812 */ /* 0x041fe400078e3cff */
[----:B---3--:R-:W-:Y:S04]  /*06e0*/  STS.U16 [R5+UR14+0x400], R28 ;  /* 0x0004001c05007988 */ /* 0x008fe8000800040e */
[----:B------:R-:W-:Y:S04]  /*06f0*/  STS.U16 [R11+UR14+0x80], R13 ;  /* 0x0000800d0b007988 */ /* 0x000fe8000800040e */
[----:B----4-:R0:W-:Y:S04]  /*0700*/  STS.U16 [R11+UR14+0x480], R4 ;  /* 0x000480040b007988 */ /* 0x0101e8000800040e */
[----:B------:R-:W-:Y:S04]  /*0710*/  STS.U16 [R14+UR14+0x100], R16 ;  /* 0x000100100e007988 */ /* 0x000fe8000800040e */
[----:B-----5:R1:W-:Y:S01]  /*0720*/  STS.U16 [R14+UR14+0x500], R7 ;  /* 0x000500070e007988 */ /* 0x0203e2000800040e */
[----:B0-----:R-:W-:-:S03]  /*0730*/  LOP3.LUT R11, R5, 0x70, RZ, 0x3c, !PT ;  /* 0x00000070050b7812 */ /* 0x001fc600078e3cff */
[----:B------:R-:W-:Y:S04]  /*0740*/  STS.U16 [R3+UR14+0x180], R18 ;  /* 0x0001801203007988 */ /* 0x000fe8000800040e */
[----:B------:R-:W-:Y:S04]  /*0750*/  STS.U16 [R3+UR14+0x580], R10 ;  /* 0x0005800a03007988 */ /* 0x000fe8000800040e */
[----:B------:R-:W-:Y:S04]  /*0760*/  STS.U16 [R2+UR14+0x200], R20 ;  /* 0x0002001402007988 */ /* 0x000fe8000800040e */
[----:B------:R0:W-:Y:S04]  /*0770*/  STS.U16 [R2+UR14+0x600], R15 ;  /* 0x0006000f02007988 */ /* 0x0001e8000800040e */
[----:B------:R2:W-:Y:S04]  /*0780*/  STS.U16 [R19+UR14+0x280], R22 ;  /* 0x0002801613007988 */ /* 0x0005e8000800040e */
[----:B------:R3:W-:Y:S04]  /*0790*/  STS.U16 [R19+UR14+0x680], R30 ;  /* 0x0006801e13007988 */ /* 0x0007e8000800040e */
[----:B------:R3:W-:Y:S04]  /*07a0*/  STS.U16 [R9+UR14+0x300], R24 ;  /* 0x0003001809007988 */ /* 0x0007e8000800040e */
[----:B------:R3:W-:Y:S01]  /*07b0*/  STS.U16 [R9+UR14+0x700], R32 ;  /* 0x0007002009007988 */ /* 0x0007e2000800040e */
[----:B------:R-:W-:-:S03]  /*07c0*/  MOV R5, 0x3f800000 ;  /* 0x3f80000000057802 */ /* 0x000fc60000000f00 */
[----:B------:R3:W-:Y:S01]  /*07d0*/  STS.U16 [R11+UR14+0x380], R26 ;  /* 0x0003801a0b007988 */ /* 0x0007e2000800040e */
[----:B-1----:R-:W-:-:S03]  /*07e0*/  MOV R14, 0xff800000 ;  /* 0xff800000000e7802 */ /* 0x002fc60000000f00 */
[----:B------:R3:W-:Y:S01]  /*07f0*/  STS.U16 [R11+UR14+0x780], R17 ;  /* 0x000780110b007988 */ /* 0x0007e2000800040e */
[----:B0-----:R-:W-:Y:S01]  /*0800*/  MOV R15, 0xff800000 ;  /* 0xff800000000f7802 */ /* 0x001fe20000000f00 */
[----:B------:R-:W-:Y:S01]  /*0810*/  IMAD.MOV.U32 R13, RZ, RZ, -0x800000 ;  /* 0xff800000ff0d7424 */ /* 0x000fe200078e00ff */
[----:B--2---:R-:W-:Y:S02]  /*0820*/  MOV R22, 0xff800000 ;  /* 0xff80000000167802 */ /* 0x004fe40000000f00 */
[----:B------:R-:W-:Y:S02]  /*0830*/  MOV R4, 0x3f800000 ;  /* 0x3f80000000047802 */ /* 0x000fe40000000f00 */
[----:B------:R-:W-:Y:S02]  /*0840*/  MOV R3, 0x3f800000 ;  /* 0x3f80000000037802 */ /* 0x000fe40000000f00 */
[----:B------:R-:W-:Y:S02]  /*0850*/  MOV R2, 0x3f800000 ;  /* 0x3f80000000027802 */ /* 0x000fe40000000f00 */
[----:B------:R-:W-:Y:S01]  /*0860*/  LOP3.LUT R7, R0, 0xf, RZ, 0xc0, !PT ;  /* 0x0000000f00077812 */ /* 0x000fe200078ec0ff */
[----:B---3--:R-:W-:Y:S06]  /*0870*/  @!P0 BRA `(.L_x_0) ;  /* 0x00000010007c8947 */ /* 0x008fec0003800000 */
[----:B------:R-:W0:Y:S01]  /*0880*/  LDC R11, c[0x0][0x268] ;  /* 0x00009a00ff0b7b82 */ /* 0x000e220000000800 */
[----:B------:R-:W-:Y:S01]  /*0890*/  ULDC.64 UR10, c[0x0][0x250] ;  /* 0x00009400000a7ab9 */ /* 0x000fe20000000a00 */
[----:B------:R-:W-:Y:S01]  /*08a0*/  ULDC UR4, c[0x0][0x258] ;  /* 0x0000960000047ab9 */ /* 0x000fe20000000800 */
[----:B------:R-:W-:Y:S01]  /*08b0*/  UIMAD UR10, UR7, UR10, URZ ;  /* 0x0000000a070a72a4 */ /* 0x000fe2000f8e023f */
[C---:B------:R-:W-:Y:S01]  /*08c0*/  IMAD R2, R7.reuse, UR4, RZ ;  /* 0x0000000407027c24 */ /* 0x040fe2000f8e02ff */
[----:B------:R-:W-:Y:S01]  /*08d0*/  ULDC.64 UR12, c[0x0][0x260] ;  /* 0x00009800000c7ab9 */ /* 0x000fe20000000a00 */
[----:B------:R-:W-:Y:S01]  /*08e0*/  SHF.R.U32.HI R4, RZ, 0x4, R0 ;  /* 0x00000004ff047819 */ /* 0x000fe20000011600 */
[----:B------:R-:W-:Y:S01]  /*08f0*/  UIMAD UR12, UR7, UR12, URZ ;  /* 0x0000000c070c72a4 */ /* 0x000fe2000f8e023f */
[----:B------:R-:W-:Y:S01]  /*0900*/  IMAD R7, R7, UR13, RZ ;  /* 0x0000000d07077c24 */ /* 0x000fe2000f8e02ff */
[----:B------:R-:W-:Y:S01]  /*0910*/  USHF.L.U32 UR4, UR10, 0x1, URZ ;  /* 0x000000010a047899 */ /* 0x000fe2000800063f */
[----:B------:R-:W-:Y:S01]  /*0920*/  SHF.L.U32 R0, R2, 0x1, RZ ;  /* 0x0000000102007819 */ /* 0x000fe200000006ff */
[----:B------:R-:W-:Y:S01]  /*0930*/  USHF.L.U32 UR5, UR12, 0x1, URZ ;  /* 0x000000010c057899 */ /* 0x000fe2000800063f */
[----:B------:R-:W-:Y:S01]  /*0940*/  ISETP.NE.U32.AND P0, PT, R6, RZ, PT ;  /* 0x000000ff0600720c */ /* 0x000fe20003f05070 */
[----:B------:R-:W-:Y:S01]  /*0950*/  ULDC.64 UR16, c[0x0][0x218] ;  /* 0x0000860000107ab9 */ /* 0x000fe20000000a00 */
[----:B------:R-:W-:Y:S01]  /*0960*/  SHF.L.U32 R3, R7, 0x1, RZ ;  /* 0x0000000107037819 */ /* 0x000fe200000006ff */
[----:B------:R-:W-:Y:S01]  /*0970*/  IMAD.U32 R5, RZ, RZ, UR4 ;  /* 0x00000004ff057e24 */ /* 0x000fe2000f8e00ff */
[----:B------:R-:W-:Y:S01]  /*0980*/  ULDC.64 UR18, c[0x0][0x220] ;  /* 0x0000880000127ab9 */ /* 0x000fe20000000a00 */
[----:B------:R-:W-:Y:S01]  /*0990*/  MOV R6, UR5 ;  /* 0x0000000500067c02 */ /* 0x000fe20008000f00 */
[----:B------:R-:W-:Y:S01]  /*09a0*/  UIMAD.WIDE UR4, UR10, 0x2, URZ ;  /* 0x000000020a0478a5 */ /* 0x000fe2000f8e023f */
[----:B------:R-:W-:Y:S01]  /*09b0*/  IMAD.HI R2, R2, 0x2, RZ ;  /* 0x0000000202027827 */ /* 0x000fe200078e02ff */
[----:B------:R-:W-:Y:S01]  /*09c0*/  IADD3 R18, P1, P2, R0, UR16, R5 ;  /* 0x0000001000127c10 */ /* 0x000fe2000fa3e005 */
[----:B------:R-:W-:Y:S01]  /*09d0*/  UIMAD.WIDE UR8, UR12, 0x2, URZ ;  /* 0x000000020c0878a5 */ /* 0x000fe2000f8e023f */
[----:B------:R-:W-:Y:S01]  /*09e0*/  SGXT.U32 R0, R4, 0x3 ;  /* 0x000000030400781a */ /* 0x000fe20000000000 */
[----:B------:R-:W-:Y:S01]  /*09f0*/  UIADD3 UR6, UR14, 0x1000, URZ ;  /* 0x000010000e067890 */ /* 0x000fe2000fffe03f */
[----:B------:R-:W-:Y:S01]  /*0a00*/  IADD3 R6, P3, P4, R3, UR18, R6 ;  /* 0x0000001203067c10 */ /* 0x000fe2000fc7e006 */
[----:B------:R-:W-:Y:S01]  /*0a10*/  IMAD.HI R7, R7, 0x2, RZ ;  /* 0x0000000207077827 */ /* 0x000fe200078e02ff */
[----:B------:R-:W-:Y:S01]  /*0a20*/  SEL R5, RZ, 0x90, !P0 ;  /* 0x00000090ff057807 */ /* 0x000fe20004000000 */
[----:B------:R-:W-:Y:S01]  /*0a30*/  USHF.R.U32.HI UR6, URZ, 0x4, UR6 ;  /* 0x000000043f067899 */ /* 0x000fe20008011606 */
[----:B------:R-:W-:Y:S01]  /*0a40*/  MOV R9, UR5 ;  /* 0x0000000500097c02 */ /* 0x000fe20008000f00 */
[C---:B------:R-:W-:Y:S01]  /*0a50*/  IMAD R3, R0.reuse, UR11, RZ ;  /* 0x0000000b00037c24 */ /* 0x040fe2000f8e02ff */
[----:B------:R-:W-:Y:S01]  /*0a60*/  MOV R14, UR11 ;  /* 0x0000000b000e7c02 */ /* 0x000fe20008000f00 */
[----:B0-----:R-:W-:Y:S01]  /*0a70*/  IMAD R4, R0, R11, RZ ;  /* 0x0000000b00047224 */ /* 0x001fe200078e02ff */
[----:B------:R-:W-:Y:S01]  /*0a80*/  LOP3.LUT R0, R5, 0x7e, R12, 0x78, !PT ;  /* 0x0000007e05007812 */ /* 0x000fe200078e780c */
[----:B------:R-:W-:Y:S01]  /*0a90*/  USHF.R.U32.HI UR8, URZ, 0x4, UR14 ;  /* 0x000000043f087899 */ /* 0x000fe2000801160e */
[----:B------:R-:W-:Y:S01]  /*0aa0*/  MOV R10, UR9 ;  /* 0x00000009000a7c02 */ /* 0x000fe20008000f00 */
[----:B------:R-:W-:Y:S01]  /*0ab0*/  IMAD R5, R11, 0x8, R4 ;  /* 0x000000080b057824 */ /* 0x000fe200078e0204 */
[----:B------:R-:W-:Y:S01]  /*0ac0*/  IADD3.X R9, R2, UR17, R9, P1, P2 ;  /* 0x0000001102097c10 */ /* 0x000fe20008fe4409 */
[----:B------:R-:W-:Y:S01]  /*0ad0*/  USGXT.U32 UR10, UR6, 0xe ;  /* 0x0000000e060a789a */ /* 0x000fe20008000000 */
[----:B------:R-:W-:Y:S01]  /*0ae0*/  LEA R2, R14, R3, 0x3 ;  /* 0x000000030e027211 */ /* 0x000fe200078e18ff */
[----:B------:R-:W-:Y:S01]  /*0af0*/  USGXT.U32 UR8, UR8, 0xe ;  /* 0x0000000e0808789a */ /* 0x000fe20008000000 */
[----:B------:R-:W-:Y:S01]  /*0b00*/  IADD3.X R7, R7, UR19, R10, P3, P4 ;  /* 0x0000001307077c10 */ /* 0x000fe20009fe840a */
[----:B------:R-:W-:Y:S01]  /*0b10*/  IMAD.MOV.U32 R10, RZ, RZ, -0x800000 ;  /* 0xff800000ff0a7424 */ /* 0x000fe200078e00ff */
[----:B------:R-:W-:-:S02]  /*0b20*/  LEA R20, P0, R3, R18, 0x1 ;  /* 0x0000001203147211 */ /* 0x000fc400078008ff */
[----:B------:R-:W-:Y:S02]  /*0b30*/  CS2R R48, SRZ ;  /* 0x0000000000307805 */ /* 0x000fe4000001ff00 */
[----:B------:R-:W-:Y:S02]  /*0b40*/  LEA R16, P2, R4, R6, 0x1 ;  /* 0x0000000604107211 */ /* 0x000fe400078408ff */
[----:B------:R-:W-:Y:S02]  /*0b50*/  CS2R R50, SRZ ;  /* 0x0000000000327805 */ /* 0x000fe4000001ff00 */
[----:B------:R-:W-:Y:S02]  /*0b60*/  LEA R18, P1, R2, R18, 0x1 ;  /* 0x0000001202127211 */ /* 0x000fe400078208ff */
[----:B------:R-:W-:Y:S02]  /*0b70*/  CS2R R52, SRZ ;  /* 0x0000000000347805 */ /* 0x000fe4000001ff00 */
[----:B------:R-:W-:-:S02]  /*0b80*/  LEA R6, P3, R5, R6, 0x1 ;  /* 0x0000000605067211 */ /* 0x000fc400078608ff */
[----:B------:R-:W-:Y:S02]  /*0b90*/  CS2R R54, SRZ ;  /* 0x0000000000367805 */ /* 0x000fe4000001ff00 */
[----:B------:R-:W-:Y:S02]  /*0ba0*/  LEA.HI.X.SX32 R17, R4, R7, 0x1, P2 ;  /* 0x0000000704117211 */ /* 0x000fe400010f0eff */
[----:B------:R-:W-:Y:S02]  /*0bb0*/  CS2R R40, SRZ ;  /* 0x0000000000287805 */ /* 0x000fe4000001ff00 */
[-C--:B------:R-:W-:Y:S02]  /*0bc0*/  LEA.HI.X.SX32 R21, R3, R9.reuse, 0x1, P0 ;  /* 0x0000000903157211 */ /* 0x080fe400000f0eff */
[----:B------:R-:W-:Y:S02]  /*0bd0*/  CS2R R42, SRZ ;  /* 0x00000000002a7805 */ /* 0x000fe4000001ff00 */
[----:B------:R-:W-:-:S02]  /*0be0*/  LEA.HI.X.SX32 R19, R2, R9, 0x1, P1 ;  /* 0x0000000902137211 */ /* 0x000fc400008f0eff */
[----:B------:R-:W-:Y:S02]  /*0bf0*/  CS2R R44, SRZ ;  /* 0x00000000002c7805 */ /* 0x000fe4000001ff00 */
[----:B------:R-:W-:Y:S02]  /*0c00*/  LEA.HI.X.SX32 R7, R5, R7, 0x1, P3 ;  /* 0x0000000705077211 */ /* 0x000fe400018f0eff */
[----:B------:R-:W-:Y:S02]  /*0c10*/  CS2R R46, SRZ ;  /* 0x00000000002e7805 */ /* 0x000fe4000001ff00 */
[----:B------:R-:W-:Y:S01]  /*0c20*/  MOV R9, 0xff800000 ;  /* 0xff80000000097802 */ /* 0x000fe20000000f00 */
[----:B------:R-:W-:Y:S01]  /*0c30*/  UMOV UR16, 0x80 ;  /* 0x0000008000107882 */ /* 0x000fe20000000000 */
[----:B------:R-:W-:Y:S01]  /*0c40*/  MOV R5, 0x3f800000 ;  /* 0x3f80000000057802 */ /* 0x000fe20000000f00 */
[----:B------:R-:W-:Y:S01]  /*0c50*/  UMOV UR17, 0x40000040 ;  /* 0x4000004000117882 */ /* 0x000fe20000000000 */
[----:B------:R-:W-:Y:S01]  /*0c60*/  MOV R4, 0x3f800000 ;  /* 0x3f80000000047802 */ /* 0x000fe20000000f00 */
[----:B------:R-:W-:Y:S01]  /*0c70*/  UMOV UR9, URZ ;  /* 0x0000003f00097c82 */ /* 0x000fe20008000000 */
[----:B------:R-:W-:Y:S01]  /*0c80*/  MOV R3, 0x3f800000 ;  /* 0x3f80000000037802 */ /* 0x000fe20000000f00 */
[----:B------:R-:W-:Y:S01]  /*0c90*/  UMOV UR4, URZ ;  /* 0x0000003f00047c82 */ /* 0x000fe20008000000 */
[----:B------:R-:W-:Y:S01]  /*0ca0*/  MOV R2, 0x3f800000 ;  /* 0x3f80000000027802 */ /* 0x000fe20000000f00 */
[----:B------:R-:W-:Y:S01]  /*0cb0*/  UMOV UR5, URZ ;  /* 0x0000003f00057c82 */ /* 0x000fe20008000000 */
[----:B------:R-:W-:Y:S01]  /*0cc0*/  MOV R11, 0xff800000 ;  /* 0xff800000000b7802 */ /* 0x000fe20000000f00 */
[----:B------:R-:W-:Y:S01]  /*0cd0*/  UIADD3.64 UR16, UR8, UR16, URZ ;  /* 0x0000001008107297 */ /* 0x000fe2000fffe03f */
[----:B------:R-:W-:Y:S01]  /*0ce0*/  MOV R12, 0xff800000 ;  /* 0xff800000000c7802 */ /* 0x000fe20000000f00 */
[----:B------:R-:W-:Y:S01]  /*0cf0*/  UMOV UR6, URZ ;  /* 0x0000003f00067c82 */ /* 0x000fe20008000000 */
[----:B------:R-:W-:Y:S01]  /*0d00*/  ULDC UR12, c[0x0][0x238] ;  /* 0x00008e00000c7ab9 */ /* 0x000fe20000000800 */
[----:B------:R-:W-:Y:S01]  /*0d10*/  UMOV UR26, UR10 ;  /* 0x0000000a001a7c82 */ /* 0x000fe20008000000 */
[----:B------:R-:W-:-:S07]  /*0d20*/  UMOV UR27, 0xc0000010 ;  /* 0xc0000010001b7882 */ /* 0x000fce0000000000 */
.L_x_1:
[----:B------:R-:W-:Y:S02]  /*0d30*/  MOV R25, UR4 ;  /* 0x0000000400197c02 */ /* 0x000fe40008000f00 */
[----:B------:R-:W-:-:S03]  /*0d40*/  MOV R27, UR4 ;  /* 0x00000004001b7c02 */ /* 0x000fc60008000f00 */
[----:B------:R-:W-:-:S04]  /*0d50*/  IMAD.WIDE R24, R25, 0x2, R20 ;  /* 0x0000000219187825 */ /* 0x000fc800078e0214 */
[----:B------:R-:W-:Y:S01]  /*0d60*/  IMAD.WIDE R26, R27, 0x2, R18 ;  /* 0x000000021b1a7825 */ /* 0x000fe200078e0212 */
[----:B------:R-:W2:Y:S04]  /*0d70*/  LDG.E.U16 R57, desc[UR20][R24.64] ;  /* 0x0000001418397981 */ /* 0x000ea8000c1e1500 */
[----:B------:R-:W3:Y:S01]  /*0d80*/  LDG.E.U16 R59, desc[UR20][R26.64] ;  /* 0x000000141a3b7981 */ /* 0x000ee2000c1e1500 */
[----:B------:R-:W-:Y:S01]  /*0d90*/  MOV R23, UR5 ;  /* 0x0000000500177c02 */ /* 0x000fe20008000f00 */
[----:B------:R-:W-:Y:S01]  /*0da0*/  IMAD.U32 R15, RZ, RZ, UR5 ;  /* 0x00000005ff0f7e24 */ /* 0x000fe2000f8e00ff */
[----:B------:R-:W-:Y:S03]  /*0db0*/  BAR.SYNC.DEFER_BLOCKING 0x0 ;  /* 0x0000000000007b1d */ /* 0x000fe60000010000 */
[----:B------:R-:W-:-:S03]  /*0dc0*/  IMAD.WIDE R22, R23, 0x2, R16 ;  /* 0x0000000217167825 */ /* 0x000fc600078e0210 */
[----:B------:R-:W-:Y:S01]  /*0dd0*/  UMOV UR24, UR8 ;  /* 0x0000000800187c82 */ /* 0x000fe20008000000 */
[----:B------:R-:W-:Y:S01]  /*0de0*/  UMOV UR25, 0x40000040 ;  /* 0x4000004000197882 */ /* 0x000fe20000000000 */
[----:B------:R-:W-:Y:S01]  /*0df0*/  UMOV UR18, UR26 ;  /* 0x0000001a00127c82 */ /* 0x000fe20008000000 */
[----:B------:R-:W-:Y:S01]  /*0e00*/  UMOV UR19, UR27 ;  /* 0x0000001b00137c82 */ /* 0x000fe20008000000 */
[----:B------:R-:W-:Y:S01]  /*0e10*/  IMAD.WIDE R14, R15, 0x2, R6 ;  /* 0x000000020f0e7825 */ /* 0x000fe200078e0206 */
[----:B--2---:R-:W-:Y:S04]  /*0e20*/  STS.U16 [R0+UR14+0x1000], R57 ;  /* 0x0010003900007988 */ /* 0x004fe8000800040e */
[----:B---3--:R-:W-:Y:S01]  /*0e30*/  STS.U16 [R0+UR14+0x1100], R59 ;  /* 0x0011003b00007988 */ /* 0x008fe2000800040e */
[----:B------:R0:W-:Y:S06]  /*0e40*/  MEMBAR.ALL.CTA ;  /* 0x0000000000007992 */ /* 0x0001ec0000008000 */
[----:B0-----:R-:W0:Y:S02]  /*0e50*/  FENCE.VIEW.ASYNC.S ;  /* 0x00000000000073c6 */ /* 0x001e240000000000 */
[----:B0-----:R-:W-:Y:S06]  /*0e60*/  BAR.SYNC.DEFER_BLOCKING 0x0 ;  /* 0x0000000000007b1d */ /* 0x001fec0000010000 */
[----:B------:R0:W2:Y:S01]  /*0e70*/  LDG.E.U16 R13, desc[UR20][R22.64] ;  /* 0x00000014160d7981 */ /* 0x0000a2000c1e1500 */
[----:B------:R-:W-:-:S03]  /*0e80*/  WARPGROUP.ARRIVE ;  /* 0x00000000000079c5 */ /* 0x000fc60000000000 */
[----:B------:R1:W3:Y:S01]  /*0e90*/  LDG.E.U16 R61, desc[UR20][R14.64] ;  /* 0x000000140e3d7981 */ /* 0x0002e2000c1e1500 */
[----:B------:R-:W-:Y:S02]  /*0ea0*/  UIADD3 UR6, UR6, 0x10, URZ ;  /* 0x0000001006067890 */ /* 0x000fe4000fffe03f */
[----:B------:R-:W-:Y:S01]  /*0eb0*/  HGMMA.64x16x16.F32.BF16 R32, gdesc[UR24].tnspA, RZ, !UPT ;  /* 0x20200000182079f0 */ /* 0x000fe2000c7018ff */
[----:B------:R-:W-:Y:S02]  /*0ec0*/  ULEA UR4, UR11, UR4, 0x4 ;  /* 0x000000040b047291 */ /* 0x000fe4000f8e203f */
[----:B------:R-:W-:Y:S01]  /*0ed0*/  UISETP.GE.AND UP0, UPT, UR6, UR15, UPT ;  /* 0x0000000f0600728c */ /* 0x000fe2000bf06270 */
[----:B------:R-:W-:Y:S01]  /*0ee0*/  HGMMA.64x16x16.F32.BF16 R24, gdesc[UR16].tnspA, RZ, !UPT, gsb0 ;  /* 0x20200000101879f0 */ /* 0x000fe2000c0018ff */
[----:B------:R-:W-:-:S04]  /*0ef0*/  ULEA UR5, UR13, UR5, 0x4 ;  /* 0x000000050d057291 */ /* 0x000fc8000f8e203f */
[----:B------:R-:W-:Y:S01]  /*0f00*/  PLOP3.LUT P0, PT, PT, PT, UP0, 0x80, 0x0 ;  /* 0x000000000000781c */ /* 0x000fe20003f0f008 */
[----:B------:R-:W-:Y:S02]  /*0f10*/  WARPGROUP.DEPBAR.LE gsb0, 0x0 ;  /* 0x00008000000079c5 */ /* 0x000fe40000010000 */
[----:B0-----:R-:W-:Y:S01]  /*0f20*/  FMUL R22, R32, UR12 ;  /* 0x0000000c20167c20 */ /* 0x001fe20008400000 */
[----:B-1----:R-:W-:Y:S01]  /*0f30*/  FMUL R15, R33, UR12 ;  /* 0x0000000c210f7c20 */ /* 0x002fe20008400000 */
[----:B------:R-:W-:Y:S01]  /*0f40*/  FMUL R14, R36, UR12 ;  /* 0x0000000c240e7c20 */ /* 0x000fe20008400000 */
[----:B------:R-:W-:Y:S03]  /*0f50*/  BAR.SYNC.DEFER_BLOCKING 0x0 ;  /* 0x0000000000007b1d */ /* 0x000fe60000010000 */
[----:B------:R-:W-:-:S04]  /*0f60*/  FMNMX R15, R22, R15, !PT ;  /* 0x0000000f160f7209 */ /* 0x000fc80007800000 */
[----:B------:R-:W-:Y:S01]  /*0f70*/  FMNMX R15, R14, R15, !PT ;  /* 0x0000000f0e0f7209 */ /* 0x000fe20007800000 */
[----:B------:R-:W-:-:S05]  /*0f80*/  FMUL R14, R37, UR12 ;  /* 0x0000000c250e7c20 */ /* 0x000fca0008400000 */
[----:B------:R-:W-:-:S05]  /*0f90*/  FMNMX R15, R14, R15, !PT ;  /* 0x0000000f0e0f7209 */ /* 0x000fca0007800000 */
[----:B------:R-:W0:Y:S02]  /*0fa0*/  SHFL.BFLY PT, R14, R15, 0x2, 0x1f ;  /* 0x0c401f000f0e7f89 */ /* 0x000e2400000e0000 */
[----:B0-----:R-:W-:Y:S02]  /*0fb0*/  FMNMX R22, R15, R14, !PT ;  /* 0x0000000e0f167209 */ /* 0x001fe40007800000 */
[----:B--2---:R-:W-:Y:S04]  /*0fc0*/  STS.U16 [R0+UR14+0x1000], R13 ;  /* 0x0010000d00007988 */ /* 0x004fe8000800040e */
[----:B------:R-:W0:Y:S04]  /*0fd0*/  SHFL.BFLY PT, R13, R22, 0x1, 0x1f ;  /* 0x0c201f00160d7f89 */ /* 0x000e2800000e0000 */
[----:B---3--:R-:W-:Y:S01]  /*0fe0*/  STS.U16 [R0+UR14+0x1100], R61 ;  /* 0x0011003d00007988 */ /* 0x008fe2000800040e */
[----:B------:R1:W-:Y:S06]  /*0ff0*/  MEMBAR.ALL.CTA ;  /* 0x0000000000007992 */ /* 0x0003ec0000008000 */
[----:B-1----:R-:W1:Y:S01]  /*1000*/  FENCE.VIEW.ASYNC.S ;  /* 0x00000000000073c6 */ /* 0x002e620000000000 */
[----:B0-----:R-:W-:-:S04]  /*1010*/  FMNMX R14, R22, R13, !PT ;  /* 0x0000000d160e7209 */ /* 0x001fc80007800000 */
[----:B------:R-:W-:-:S05]  /*1020*/  FMNMX R14, R14, R9, !PT ;  /* 0x000000090e0e7209 */ /* 0x000fca0007800000 */
[--C-:B------:R-:W-:Y:S01]  /*1030*/  FFMA R33, R33, UR12, -R14.reuse ;  /* 0x0000000c21217c23 */ /* 0x100fe2000800080e */
[--C-:B------:R-:W-:Y:S01]  /*1040*/  FFMA R32, R32, UR12, -R14.reuse ;  /* 0x0000000c20207c23 */ /* 0x100fe2000800080e */
[--C-:B------:R-:W-:Y:S01]  /*1050*/  FFMA R36, R36, UR12, -R14.reuse ;  /* 0x0000000c24247c23 */ /* 0x100fe2000800080e */
[----:B------:R-:W-:Y:S01]  /*1060*/  FFMA R37, R37, UR12, -R14 ;  /* 0x0000000c25257c23 */ /* 0x000fe2000800080e */
[----:B------:R-:W-:Y:S01]  /*1070*/  FMUL R13, R33, 1.4426950216293334961 ;  /* 0x3fb8aa3b210d7820 */ /* 0x000fe20000400000 */
[----:B------:R-:W-:Y:S01]  /*1080*/  FMUL R32, R32, 1.4426950216293334961 ;  /* 0x3fb8aa3b20207820 */ /* 0x000fe20000400000 */
[----:B------:R-:W-:Y:S01]  /*1090*/  FMUL R36, R36, 1.4426950216293334961 ;  /* 0x3fb8aa3b24247820 */ /* 0x000fe20000400000 */
[----:B------:R-:W-:Y:S01]  /*10a0*/  FMUL R15, R37, 1.4426950216293334961 ;  /* 0x3fb8aa3b250f7820 */ /* 0x000fe20000400000 */
[----:B------:R-:W-:Y:S01]  /*10b0*/  FADD R9, -R14, R9 ;  /* 0x000000090e097221 */ /* 0x000fe20000000100 */
[----:B------:R-:W-:Y:S08]  /*10c0*/  MUFU.EX2 R56, R32 ;  /* 0x0000002000387308 */ /* 0x000ff00000000800 */
[----:B------:R-:W0:Y:S08]  /*10d0*/  MUFU.EX2 R13, R13 ;  /* 0x0000000d000d7308 */ /* 0x000e300000000800 */
[----:B------:R-:W2:Y:S08]  /*10e0*/  MUFU.EX2 R58, R36 ;  /* 0x00000024003a7308 */ /* 0x000eb00000000800 */
[----:B------:R-:W3:Y:S01]  /*10f0*/  MUFU.EX2 R15, R15 ;  /* 0x0000000f000f7308 */ /* 0x000ee20000000800 */
[----:B0-----:R-:W-:Y:S01]  /*1100*/  FADD R23, R56, R13 ;  /* 0x0000000d38177221 */ /* 0x001fe20000000000 */
[----:B------:R-:W-:-:S03]  /*1110*/  F2FP.BF16.F32.PACK_AB R56, R13, R56 ;  /* 0x000000380d38723e */ /* 0x000fc600000010ff */
[----:B--2---:R-:W-:Y:S01]  /*1120*/  FADD R22, R58, R23 ;  /* 0x000000173a167221 */ /* 0x004fe20000000000 */
[----:B------:R-:W-:-:S04]  /*1130*/  FMUL R23, R9, 1.4426950216293334961 ;  /* 0x3fb8aa3b09177820 */ /* 0x000fc80000400000 */
[----:B------:R-:W0:Y:S01]  /*1140*/  MUFU.EX2 R32, R23 ;  /* 0x0000001700207308 */ /* 0x000e220000000800 */
[C---:B---3--:R-:W-:Y:S01]  /*1150*/  FADD R33, R15.reuse, R22 ;  /* 0x000000160f217221 */ /* 0x048fe20000000000 */
[----:B------:R-:W-:-:S04]  /*1160*/  F2FP.BF16.F32.PACK_AB R58, R15, R58 ;  /* 0x0000003a0f3a723e */ /* 0x000fc800000010ff */
[----:B-1----:R-:W1:Y:S01]  /*1170*/  SHFL.BFLY PT, R22, R33, 0x2, 0x1f ;  /* 0x0c401f0021167f89 */ /* 0x002e6200000e0000 */
[-C--:B0-----:R-:W-:Y:S01]  /*1180*/  FMUL R48, R48, R32.reuse ;  /* 0x0000002030307220 */ /* 0x081fe20000400000 */
[-C--:B------:R-:W-:Y:S01]  /*1190*/  FMUL R49, R49, R32.reuse ;  /* 0x0000002031317220 */ /* 0x080fe20000400000 */
[-C--:B------:R-:W-:Y:S01]  /*11a0*/  FMUL R52, R52, R32.reuse ;  /* 0x0000002034347220 */ /* 0x080fe20000400000 */
[----:B------:R-:W-:Y:S01]  /*11b0*/  FMUL R53, R53, R32 ;  /* 0x0000002035357220 */ /* 0x000fe20000400000 */
[----:B-1----:R-:W-:-:S05]  /*11c0*/  FADD R13, R33, R22 ;  /* 0x00000016210d7221 */ /* 0x002fca0000000000 */
[----:B------:R-:W0:Y:S02]  /*11d0*/  SHFL.BFLY PT, R22, R13, 0x1, 0x1f ;  /* 0x0c201f000d167f89 */ /* 0x000e2400000e0000 */
[----:B0-----:R-:W-:Y:S01]  /*11e0*/  FADD R9, R13, R22 ;  /* 0x000000160d097221 */ /* 0x001fe20000000000 */
[----:B------:R-:W-:-:S03]  /*11f0*/  FMUL R22, R35, UR12 ;  /* 0x0000000c23167c20 */ /* 0x000fc60008400000 */
[----:B------:R-:W-:Y:S01]  /*1200*/  FFMA R5, R32, R5, R9 ;  /* 0x0000000520057223 */ /* 0x000fe20000000009 */
[----:B------:R-:W-:-:S05]  /*1210*/  FMUL R9, R34, UR12 ;  /* 0x0000000c22097c20 */ /* 0x000fca0008400000 */
[----:B------:R-:W-:Y:S01]  /*1220*/  FMNMX R22, R9, R22, !PT ;  /* 0x0000001609167209 */ /* 0x000fe20007800000 */
[----:B------:R-:W-:-:S05]  /*1230*/  FMUL R9, R38, UR12 ;  /* 0x0000000c26097c20 */ /* 0x000fca0008400000 */
[----:B------:R-:W-:Y:S01]  /*1240*/  FMNMX R22, R9, R22, !PT ;  /* 0x0000001609167209 */ /* 0x000fe20007800000 */
[----:B------:R-:W-:-:S05]  /*1250*/  FMUL R9, R39, UR12 ;  /* 0x0000000c27097c20 */ /* 0x000fca0008400000 */
[----:B------:R-:W-:-:S05]  /*1260*/  FMNMX R22, R9, R22, !PT ;  /* 0x0000001609167209 */ /* 0x000fca0007800000 */
[----:B------:R-:W0:Y:S02]  /*1270*/  SHFL.BFLY PT, R9, R22, 0x2, 0x1f ;  /* 0x0c401f0016097f89 */ /* 0x000e2400000e0000 */
[----:B0-----:R-:W-:-:S05]  /*1280*/  FMNMX R13, R22, R9, !PT ;  /* 0x00000009160d7209 */ /* 0x001fca0007800000 */
[----:B------:R-:W0:Y:S02]  /*1290*/  SHFL.BFLY PT, R32, R13, 0x1, 0x1f ;  /* 0x0c201f000d207f89 */ /* 0x000e2400000e0000 */
        /* <DEDUP_REMOVED lines=11> */
[----:B------:R-:W-:Y:S03]  /*1350*/  MUFU.EX2 R57, R34 ;  /* 0x0000002200397308 */ /* 0x000fe60000000800 */
[----:B------:R-:W-:-:S05]  /*1360*/  FMUL R15, R10, 1.4426950216293334961 ;  /* 0x3fb8aa3b0a0f7820 */ /* 0x000fca0000400000 */
[----:B------:R-:W0:Y:S08]  /*1370*/  MUFU.EX2 R32, R32 ;  /* 0x0000002000207308 */ /* 0x000e300000000800 */
[----:B------:R-:W1:Y:S08]  /*1380*/  MUFU.EX2 R22, R22 ;  /* 0x0000001600167308 */ /* 0x000e700000000800 */
[----:B------:R-:W2:Y:S01]  /*1390*/  MUFU.EX2 R59, R39 ;  /* 0x00000027003b7308 */ /* 0x000ea20000000800 */
[----:B0-----:R-:W-:Y:S01]  /*13a0*/  FADD R13, R57, R32 ;  /* 0x00000020390d7221 */ /* 0x001fe20000000000 */
[----:B------:R-:W-:Y:S01]  /*13b0*/  F2FP.BF16.F32.PACK_AB R57, R32, R57 ;  /* 0x000000392039723e */ /* 0x000fe200000010ff */
[----:B------:R-:W-:-:S05]  /*13c0*/  FMUL R32, R27, UR12 ;  /* 0x0000000c1b207c20 */ /* 0x000fca0008400000 */
[----:B------:R-:W0:Y:S01]  /*13d0*/  MUFU.EX2 R15, R15 ;  /* 0x0000000f000f7308 */ /* 0x000e220000000800 */
[----:B-1----:R-:W-:-:S04]  /*13e0*/  FADD R36, R22, R13 ;  /* 0x0000000d16247221 */ /* 0x002fc80000000000 */
[C---:B--2---:R-:W-:Y:S01]  /*13f0*/  FADD R36, R59.reuse, R36 ;  /* 0x000000243b247221 */ /* 0x044fe20000000000 */
[----:B------:R-:W-:-:S04]  /*1400*/  F2FP.BF16.F32.PACK_AB R59, R59, R22 ;  /* 0x000000163b3b723e */ /* 0x000fc800000010ff */
[----:B------:R-:W1:Y:S01]  /*1410*/  SHFL.BFLY PT, R13, R36, 0x2, 0x1f ;  /* 0x0c401f00240d7f89 */ /* 0x000e6200000e0000 */
        /* <DEDUP_REMOVED lines=14> */
[----:B------:R-:W-:Y:S01]  /*1500*/  FMNMX R23, R10, R13, !PT ;  /* 0x0000000d0a177209 */ /* 0x000fe20007800000 */
[----:B------:R-:W-:-:S04]  /*1510*/  FMUL R13, R26, UR12 ;  /* 0x0000000c1a0d7c20 */ /* 0x000fc80008400000 */
[----:B------:R-:W0:Y:S01]  /*1520*/  SHFL.BFLY PT, R10, R23, 0x2, 0x1f ;  /* 0x0c401f00170a7f89 */ /* 0x000e2200000e0000 */
[----:B------:R-:W-:Y:S01]  /*1530*/  FMNMX R13, R13, R32, !PT ;  /* 0x000000200d0d7209 */ /* 0x000fe20007800000 */
[----:B------:R-:W-:-:S05]  /*1540*/  FMUL R32, R30, UR12 ;  /* 0x0000000c1e207c20 */ /* 0x000fca0008400000 */
[----:B------:R-:W-:Y:S01]  /*1550*/  FMNMX R32, R32, R13, !PT ;  /* 0x0000000d20207209 */ /* 0x000fe20007800000 */
[----:B------:R-:W-:Y:S01]  /*1560*/  FMUL R13, R31, UR12 ;  /* 0x0000000c1f0d7c20 */ /* 0x000fe20008400000 */
[----:B0-----:R-:W-:-:S04]  /*1570*/  FMNMX R33, R23, R10, !PT ;  /* 0x0000000a17217209 */ /* 0x001fc80007800000 */
[----:B------:R-:W-:Y:S01]  /*1580*/  FMNMX R23, R13, R32, !PT ;  /* 0x000000200d177209 */ /* 0x000fe20007800000 */
[----:B------:R-:W0:Y:S04]  /*1590*/  SHFL.BFLY PT, R10, R33, 0x1, 0x1f ;  /* 0x0c201f00210a7f89 */ /* 0x000e2800000e0000 */
[----:B------:R-:W1:Y:S01]  /*15a0*/  SHFL.BFLY PT, R32, R23, 0x2, 0x1f ;  /* 0x0c401f0017207f89 */ /* 0x000e6200000e0000 */
[----:B0-----:R-:W-:Y:S02]  /*15b0*/  FMNMX R10, R33, R10, !PT ;  /* 0x0000000a210a7209 */ /* 0x001fe40007800000 */
[----:B-1----:R-:W-:Y:S02]  /*15c0*/  FMNMX R32, R23, R32, !PT ;  /* 0x0000002017207209 */ /* 0x002fe40007800000 */
[----:B------:R-:W-:-:S03]  /*15d0*/  FMNMX R10, R10, R11, !PT ;  /* 0x0000000b0a0a7209 */ /* 0x000fc60007800000 */
[----:B------:R-:W0:Y:S02]  /*15e0*/  SHFL.BFLY PT, R13, R32, 0x1, 0x1f ;  /* 0x0c201f00200d7f89 */ /* 0x000e2400000e0000 */
        /* <DEDUP_REMOVED lines=8> */
[----:B------:R-:W-:Y:S08]  /*1670*/  MUFU.EX2 R23, R33 ;  /* 0x0000002100177308 */ /* 0x000ff00000000800 */
[----:B------:R-:W1:Y:S01]  /*1680*/  MUFU.EX2 R24, R24 ;  /* 0x0000001800187308 */ /* 0x000e620000000800 */
[----:B0-----:R-:W-:-:S07]  /*1690*/  FMNMX R13, R32, R13, !PT ;  /* 0x0000000d200d7209 */ /* 0x001fce0007800000 */
[----:B------:R-:W0:Y:S01]  /*16a0*/  MUFU.EX2 R25, R25 ;  /* 0x0000001900197308 */ /* 0x000e220000000800 */
[----:B------:R-:W-:-:S05]  /*16b0*/  FMNMX R13, R13, R12, !PT ;  /* 0x0000000c0d0d7209 */ /* 0x000fca0007800000 */
[--C-:B------:R-:W-:Y:S01]  /*16c0*/  FFMA R28, R26, UR12, -R13.reuse ;  /* 0x0000000c1a1c7c23 */ /* 0x100fe2000800080d */
[----:B------:R-:W-:Y:S01]  /*16d0*/  FFMA R31, R31, UR12, -R13 ;  /* 0x0000000c1f1f7c23 */ /* 0x000fe2000800080d */
[----:B------:R-:W-:Y:S01]  /*16e0*/  MUFU.EX2 R26, R29 ;  /* 0x0000001d001a7308 */ /* 0x000fe20000000800 */
[----:B-1----:R-:W-:Y:S01]  /*16f0*/  FADD R22, R24, R23 ;  /* 0x0000001718167221 */ /* 0x002fe20000000000 */
[----:B------:R-:W-:Y:S01]  /*1700*/  FMUL R32, R28, 1.4426950216293334961 ;  /* 0x3fb8aa3b1c207820 */ /* 0x000fe20000400000 */
[--C-:B------:R-:W-:Y:S01]  /*1710*/  FFMA R28, R27, UR12, -R13.reuse ;  /* 0x0000000c1b1c7c23 */ /* 0x100fe2000800080d */
[----:B------:R-:W-:Y:S01]  /*1720*/  F2FP.BF16.F32.PACK_AB R24, R23, R24 ;  /* 0x000000181718723e */ /* 0x000fe200000010ff */
[----:B------:R-:W-:Y:S02]  /*1730*/  FMUL R31, R31, 1.4426950216293334961 ;  /* 0x3fb8aa3b1f1f7820 */ /* 0x000fe40000400000 */
[----:B------:R-:W-:Y:S01]  /*1740*/  FMUL R33, R28, 1.4426950216293334961 ;  /* 0x3fb8aa3b1c217820 */ /* 0x000fe20000400000 */
[----:B------:R-:W-:Y:S01]  /*1750*/  FFMA R28, R30, UR12, -R13 ;  /* 0x0000000c1e1c7c23 */ /* 0x000fe2000800080d */
[----:B------:R-:W-:Y:S01]  /*1760*/  MUFU.EX2 R27, R32 ;  /* 0x00000020001b7308 */ /* 0x000fe20000000800 */
[----:B0-----:R-:W-:-:S02]  /*1770*/  FADD R23, R25, R22 ;  /* 0x0000001619177221 */ /* 0x001fc40000000000 */
[----:B------:R-:W-:-:S05]  /*1780*/  FMUL R28, R28, 1.4426950216293334961 ;  /* 0x3fb8aa3b1c1c7820 */ /* 0x000fca0000400000 */
[----:B------:R-:W0:Y:S08]  /*1790*/  MUFU.EX2 R30, R33 ;  /* 0x00000021001e7308 */ /* 0x000e300000000800 */
[----:B------:R-:W1:Y:S08]  /*17a0*/  MUFU.EX2 R28, R28 ;  /* 0x0000001c001c7308 */ /* 0x000e700000000800 */
[----:B------:R2:W3:Y:S01]  /*17b0*/  MUFU.EX2 R29, R31 ;  /* 0x0000001f001d7308 */ /* 0x0004e20000000800 */
[----:B0-----:R-:W-:-:S04]  /*17c0*/  FADD R15, R27, R30 ;  /* 0x0000001e1b0f7221 */ /* 0x001fc80000000000 */
[----:B-1----:R-:W-:Y:S01]  /*17d0*/  FADD R22, R28, R15 ;  /* 0x0000000f1c167221 */ /* 0x002fe20000000000 */
[----:B------:R-:W-:Y:S01]  /*17e0*/  FADD R15, R26, R23 ;  /* 0x000000171a0f7221 */ /* 0x000fe20000000000 */
[----:B------:R-:W-:Y:S01]  /*17f0*/  FADD R23, -R10, R11 ;  /* 0x0000000b0a177221 */ /* 0x000fe20000000100 */
[----:B------:R-:W-:Y:S02]  /*1800*/  F2FP.BF16.F32.PACK_AB R26, R26, R25 ;  /* 0x000000191a1a723e */ /* 0x000fe400000010ff */
[----:B------:R-:W-:Y:S01]  /*1810*/  F2FP.BF16.F32.PACK_AB R25, R30, R27 ;  /* 0x0000001b1e19723e */ /* 0x000fe200000010ff */
[----:B--2---:R-:W-:Y:S01]  /*1820*/  FMUL R31, R23, 1.4426950216293334961 ;  /* 0x3fb8aa3b171f7820 */ /* 0x004fe20000400000 */
[----:B------:R-:W-:Y:S01]  /*1830*/  FADD R23, -R13, R12 ;  /* 0x0000000c0d177221 */ /* 0x000fe20000000100 */
[----:B---3--:R-:W-:Y:S01]  /*1840*/  FADD R22, R29, R22 ;  /* 0x000000161d167221 */ /* 0x008fe20000000000 */
[----:B------:R-:W0:Y:S01]  /*1850*/  SHFL.BFLY PT, R32, R15, 0x2, 0x1f ;  /* 0x0c401f000f207f89 */ /* 0x000e2200000e0000 */
[----:B------:R-:W1:Y:S01]  /*1860*/  MUFU.EX2 R12, R31 ;  /* 0x0000001f000c7308 */ /* 0x000e620000000800 */
[----:B------:R-:W-:Y:S01]  /*1870*/  FMUL R23, R23, 1.4426950216293334961 ;  /* 0x3fb8aa3b17177820 */ /* 0x000fe20000400000 */
[----:B------:R-:W-:Y:S01]  /*1880*/  F2FP.BF16.F32.PACK_AB R27, R29, R28 ;  /* 0x0000001c1d1b723e */ /* 0x000fe200000010ff */
[----:B------:R-:W2:Y:S05]  /*1890*/  SHFL.BFLY PT, R11, R22, 0x2, 0x1f ;  /* 0x0c401f00160b7f89 */ /* 0x000eaa00000e0000 */
[----:B------:R-:W3:Y:S01]  /*18a0*/  MUFU.EX2 R23, R23 ;  /* 0x0000001700177308 */ /* 0x000ee20000000800 */
[-C--:B-1----:R-:W-:Y:S01]  /*18b0*/  FMUL R40, R40, R12.reuse ;  /* 0x0000000c28287220 */ /* 0x082fe20000400000 */
[-C--:B------:R-:W-:Y:S01]  /*18c0*/  FMUL R41, R41, R12.reuse ;  /* 0x0000000c29297220 */ /* 0x080fe20000400000 */
[-C--:B------:R-:W-:Y:S01]  /*18d0*/  FMUL R44, R44, R12.reuse ;  /* 0x0000000c2c2c7220 */ /* 0x080fe20000400000 */
[----:B------:R-:W-:Y:S01]  /*18e0*/  FMUL R45, R45, R12 ;  /* 0x0000000c2d2d7220 */ /* 0x000fe20000400000 */
[----:B0-----:R-:W-:Y:S01]  /*18f0*/  FADD R32, R15, R32 ;  /* 0x000000200f207221 */ /* 0x001fe20000000000 */
[-C--:B---3--:R-:W-:Y:S01]  /*1900*/  FMUL R42, R42, R23.reuse ;  /* 0x000000172a2a7220 */ /* 0x088fe20000400000 */
[-C--:B------:R-:W-:Y:S01]  /*1910*/  FMUL R43, R43, R23.reuse ;  /* 0x000000172b2b7220 */ /* 0x080fe20000400000 */
[-C--:B------:R-:W-:Y:S01]  /*1920*/  FMUL R46, R46, R23.reuse ;  /* 0x000000172e2e7220 */ /* 0x080fe20000400000 */
[----:B------:R-:W-:Y:S01]  /*1930*/  FMUL R47, R47, R23 ;  /* 0x000000172f2f7220 */ /* 0x000fe20000400000 */
[----:B------:R-:W-:Y:S01]  /*1940*/  BAR.SYNC.DEFER_BLOCKING 0x0 ;  /* 0x0000000000007b1d */ /* 0x000fe20000010000 */
[----:B--2---:R-:W-:-:S05]  /*1950*/  FADD R28, R22, R11 ;  /* 0x0000000b161c7221 */ /* 0x004fca0000000000 */
[----:B------:R-:W0:Y:S04]  /*1960*/  SHFL.BFLY PT, R11, R32, 0x1, 0x1f ;  /* 0x0c201f00200b7f89 */ /* 0x000e2800000e0000 */
[----:B------:R-:W1:Y:S01]  /*1970*/  SHFL.BFLY PT, R15, R28, 0x1, 0x1f ;  /* 0x0c201f001c0f7f89 */ /* 0x000e6200000e0000 */
[----:B------:R-:W-:-:S06]  /*1980*/  WARPGROUP.ARRIVE ;  /* 0x00000000000079c5 */ /* 0x000fcc0000000000 */
[----:B------:R-:W-:Y:S01]  /*1990*/  HGMMA.64x16x16.F32.BF16 R48, R56, gdesc[UR24], R48 ;  /* 0x0020001838307df0 */ /* 0x000fe20008701830 */
[----:B0-----:R-:W-:Y:S02]  /*19a0*/  FADD R11, R32, R11 ;  /* 0x0000000b200b7221 */ /* 0x001fe40000000000 */
[----:B------:R-:W-:Y:S01]  /*19b0*/  HGMMA.64x16x16.F32.BF16 R40, R24, gdesc[UR24], R40, gsb0 ;  /* 0x0020001818287df0 */ /* 0x000fe20008001828 */
[----:B-1----:R-:W-:Y:S01]  /*19c0*/  FADD R22, R28, R15 ;  /* 0x0000000f1c167221 */ /* 0x002fe20000000000 */
[----:B------:R-:W-:Y:S01]  /*19d0*/  FFMA R3, R12, R3, R11 ;  /* 0x000000030c037223 */ /* 0x000fe2000000000b */
[----:B------:R-:W-:Y:S02]  /*19e0*/  MOV R11, R10 ;  /* 0x0000000a000b7202 */ /* 0x000fe40000000f00 */
[----:B------:R-:W-:Y:S01]  /*19f0*/  FFMA R2, R23, R2, R22 ;  /* 0x0000000217027223 */ /* 0x000fe20000000016 */
[----:B------:R-:W-:Y:S02]  /*1a00*/  MOV R22, R10 ;  /* 0x0000000a00167202 */ /* 0x000fe40000000f00 */
[----:B------:R-:W-:-:S02]  /*1a10*/  MOV R15, R9 ;  /* 0x00000009000f7202 */ /* 0x000fc40000000f00 */
[----:B------:R-:W-:Y:S01]  /*1a20*/  MOV R10, R9 ;  /* 0x00000009000a7202 */ /* 0x000fe20000000f00 */
[----:B------:R-:W-:Y:S01]  /*1a30*/  IMAD.MOV.U32 R9, RZ, RZ, R14 ;  /* 0x000000ffff097224 */ /* 0x000fe200078e000e */
[----:B------:R-:W-:Y:S01]  /*1a40*/  MOV R12, R13 ;  /* 0x0000000d000c7202 */ /* 0x000fe20000000f00 */
[----:B------:R-:W-:Y:S02]  /*1a50*/  WARPGROUP.DEPBAR.LE gsb0, 0x0 ;  /* 0x00008000000079c5 */ /* 0x000fe40000010000 */
[----:B------:R-:W-:Y:S05]  /*1a60*/  @!P0 BRA `(.L_x_1) ;  /* 0xfffffff000b08947 */ /* 0x000fea000383ffff */
.L_x_0:
[----:B------:R-:W0:Y:S01]  /*1a70*/  S2R R0, SR_TID.X ;  /* 0x0000000000007919 */ /* 0x000e220000002100 */
[----:B------:R-:W-:Y:S01]  /*1a80*/  FSETP.GT.AND P0, PT, |R4|, 8.50705917302346158658e+37, PT ;  /* 0x7e8000000400780b */ /* 0x000fe20003f04200 */
[C---:B------:R-:W-:Y:S01]  /*1a90*/  FMUL R25, R2.reuse, 8388608 ;  /* 0x4b00000002197820 */ /* 0x040fe20000400000 */
[----:B------:R-:W-:Y:S01]  /*1aa0*/  FSETP.GEU.AND P2, PT, R5, 1.175494350822287508e-38, PT ;  /* 0x008000000500780b */ /* 0x000fe20003f4e000 */
[----:B------:R-:W-:Y:S01]  /*1ab0*/  FMUL R16, R43, 0.25 ;  /* 0x3e8000002b107820 */ /* 0x000fe20000400000 */
[----:B------:R-:W-:Y:S01]  /*1ac0*/  FSETP.GT.AND P3, PT, |R5|, 8.50705917302346158658e+37, PT ;  /* 0x7e8000000500780b */ /* 0x000fe20003f64200 */
[----:B------:R-:W-:Y:S01]  /*1ad0*/  FMUL R18, R41, 0.25 ;  /* 0x3e80000029127820 */ /* 0x000fe20000400000 */
[----:B------:R-:W-:Y:S01]  /*1ae0*/  FSETP.GT.AND P4, PT, |R2|, 8.50705917302346158658e+37, PT ;  /* 0x7e8000000200780b */ /* 0x000fe20003f84200 */
[----:B------:R-:W-:Y:S01]  /*1af0*/  FMUL R19, R48, 0.25 ;  /* 0x3e80000030137820 */ /* 0x000fe20000400000 */
[----:B------:R-:W-:Y:S01]  /*1b00*/  FSEL R17, RZ, -23, P2 ;  /* 0xc1b80000ff117808 */ /* 0x000fe20001000000 */
[----:B------:R-:W-:Y:S01]  /*1b10*/  FMUL R20, R47, 0.25 ;  /* 0x3e8000002f147820 */ /* 0x000fe20000400000 */
[----:B------:R-:W-:Y:S01]  /*1b20*/  FSETP.GEU.AND P5, PT, R4, 1.175494350822287508e-38, PT ;  /* 0x008000000400780b */ /* 0x000fe20003fae000 */
[----:B------:R-:W-:Y:S01]  /*1b30*/  FMUL R21, R46, 0.25 ;  /* 0x3e8000002e157820 */ /* 0x000fe20000400000 */
[----:B------:R-:W-:Y:S01]  /*1b40*/  FSEL R43, R16, R43, P4 ;  /* 0x0000002b102b7208 */ /* 0x000fe20002000000 */
[----:B------:R-:W-:Y:S01]  /*1b50*/  FMUL R16, R51, 0.25 ;  /* 0x3e80000033107820 */ /* 0x000fe20000400000 */
[----:B------:R-:W-:Y:S01]  /*1b60*/  FSEL R48, R19, R48, P3 ;  /* 0x0000003013307208 */ /* 0x000fe20001800000 */
[----:B------:R-:W-:Y:S01]  /*1b70*/  BAR.SYNC.DEFER_BLOCKING 0x0 ;  /* 0x0000000000007b1d */ /* 0x000fe20000010000 */
[----:B------:R-:W-:-:S02]  /*1b80*/  FSEL R20, R20, R47, P4 ;  /* 0x0000002f14147208 */ /* 0x000fc40002000000 */
[----:B------:R-:W-:Y:S02]  /*1b90*/  FSEL R51, R16, R51, P0 ;  /* 0x0000003310337208 */ /* 0x000fe40000000000 */
[----:B------:R-:W-:Y:S01]  /*1ba0*/  FSEL R21, R21, R46, P4 ;  /* 0x0000002e15157208 */ /* 0x000fe20002000000 */
[----:B------:R-:W-:Y:S02]  /*1bb0*/  ULDC.64 UR4, c[0x0][0x270] ;  /* 0x00009c0000047ab9 */ /* 0x000fe40000000a00 */
[----:B------:R-:W-:Y:S01]  /*1bc0*/  UIMAD UR4, UR7, UR4, URZ ;  /* 0x00000004070472a4 */ /* 0x000fe2000f8e023f */
[C---:B0-----:R-:W-:Y:S02]  /*1bd0*/  SHF.L.U32 R6, R0.reuse, 0x3, RZ ;  /* 0x0000000300067819 */ /* 0x041fe400000006ff */
[C---:B------:R-:W-:Y:S02]  /*1be0*/  SHF.L.U32 R7, R0.reuse, 0x6, RZ ;  /* 0x0000000600077819 */ /* 0x040fe400000006ff */
[----:B------:R-:W-:-:S02]  /*1bf0*/  LOP3.LUT R12, R0, 0xf, RZ, 0xc0, !PT ;  /* 0x0000000f000c7812 */ /* 0x000fc400078ec0ff */
[C---:B------:R-:W-:Y:S02]  /*1c00*/  LOP3.LUT R11, R6.reuse, 0x38, RZ, 0xc0, !PT ;  /* 0x00000038060b7812 */ /* 0x040fe400078ec0ff */
[----:B------:R-:W-:Y:S02]  /*1c10*/  LOP3.LUT R10, R6, 0x300, RZ, 0xc0, !PT ;  /* 0x00000300060a7812 */ /* 0x000fe400078ec0ff */
[----:B------:R-:W-:Y:S02]  /*1c20*/  LOP3.LUT R7, R7, 0x400, RZ, 0xc0, !PT ;  /* 0x0000040007077812 */ /* 0x000fe400078ec0ff */
[----:B------:R-:W-:Y:S02]  /*1c30*/  LEA R6, R12, UR14, 0x4 ;  /* 0x0000000e0c067c11 */ /* 0x000fe4000f8e20ff */
[----:B------:R-:W-:Y:S02]  /*1c40*/  LOP3.LUT R9, R0, 0x70, RZ, 0xc0, !PT ;  /* 0x0000007000097812 */ /* 0x000fe400078ec0ff */
[----:B------:R-:W-:Y:S01]  /*1c50*/  IADD3 R10, R10, R6, R7 ;  /* 0x000000060a0a7210 */ /* 0x000fe20007ffe007 */
[----:B------:R-:W-:Y:S01]  /*1c60*/  FMUL R7, R44, 0.25 ;  /* 0x3e8000002c077820 */ /* 0x000fe20000400000 */
[----:B------:R-:W-:Y:S01]  /*1c70*/  IADD3 R12, R11, UR14, RZ ;  /* 0x0000000e0b0c7c10 */ /* 0x000fe2000fffe0ff */
[----:B------:R-:W-:Y:S01]  /*1c80*/  FMUL R11, R54, 0.25 ;  /* 0x3e800000360b7820 */ /* 0x000fe20000400000 */
[----:B------:R-:W-:Y:S01]  /*1c90*/  MOV R6, R3 ;  /* 0x0000000300067202 */ /* 0x000fe20000000f00 */
[----:B------:R-:W-:Y:S01]  /*1ca0*/  FMUL R3, R42, 0.25 ;  /* 0x3e8000002a037820 */ /* 0x000fe20000400000 */
[----:B------:R-:W-:Y:S01]  /*1cb0*/  LEA R9, R9, R12, 0x2 ;  /* 0x0000000c09097211 */ /* 0x000fe200078e10ff */
[----:B------:R-:W-:Y:S01]  /*1cc0*/  FMUL R12, R45, 0.25 ;  /* 0x3e8000002d0c7820 */ /* 0x000fe20000400000 */
[C---:B------:R-:W-:Y:S01]  /*1cd0*/  FSETP.GT.AND P1, PT, |R6|.reuse, 8.50705917302346158658e+37, PT ;  /* 0x7e8000000600780b */ /* 0x040fe20003f24200 */
[----:B------:R-:W-:Y:S01]  /*1ce0*/  FMUL R19, R6, 8388608 ;  /* 0x4b00000006137820 */ /* 0x000fe20000400000 */
[----:B------:R-:W-:-:S02]  /*1cf0*/  FSEL R30, R11, R54, P0 ;  /* 0x000000360b1e7208 */ /* 0x000fc40000000000 */
[----:B------:R-:W-:Y:S01]  /*1d00*/  FSEL R28, R7, R44, P1 ;  /* 0x0000002c071c7208 */ /* 0x000fe20000800000 */
[----:B------:R-:W-:Y:S01]  /*1d10*/  FMUL R7, R40, 0.25 ;  /* 0x3e80000028077820 */ /* 0x000fe20000400000 */
[----:B------:R-:W-:Y:S01]  /*1d20*/  FSEL R27, R12, R45, P1 ;  /* 0x0000002d0c1b7208 */ /* 0x000fe20000800000 */
[----:B------:R-:W-:Y:S01]  /*1d30*/  FMUL R12, R55, 0.25 ;  /* 0x3e800000370c7820 */ /* 0x000fe20000400000 */
[----:B------:R-:W-:Y:S02]  /*1d40*/  FSEL R3, R3, R42, P4 ;  /* 0x0000002a03037208 */ /* 0x000fe40002000000 */
[----:B------:R-:W-:Y:S01]  /*1d50*/  FSEL R40, R7, R40, P1 ;  /* 0x0000002807287208 */ /* 0x000fe20000800000 */
[----:B------:R-:W-:Y:S01]  /*1d60*/  FMUL R7, R50, 0.25 ;  /* 0x3e80000032077820 */ /* 0x000fe20000400000 */
[----:B------:R-:W-:Y:S01]  /*1d70*/  FSEL R29, R12, R55, P0 ;  /* 0x000000370c1d7208 */ /* 0x000fe20000000000 */
[----:B------:R-:W-:Y:S01]  /*1d80*/  FMUL R12, R5, 8388608 ;  /* 0x4b000000050c7820 */ /* 0x000fe20000400000 */
[----:B------:R-:W-:-:S02]  /*1d90*/  FSEL R42, RZ, -23, P5 ;  /* 0xc1b80000ff2a7808 */ /* 0x000fc40002800000 */
[----:B------:R-:W-:Y:S01]  /*1da0*/  FSEL R50, R7, R50, P0 ;  /* 0x0000003207327208 */ /* 0x000fe20000000000 */
[----:B------:R-:W-:Y:S01]  /*1db0*/  FMUL R7, R52, 0.25 ;  /* 0x3e80000034077820 */ /* 0x000fe20000400000 */
[----:B------:R-:W-:Y:S02]  /*1dc0*/  FSEL R11, R12, R5, !P2 ;  /* 0x000000050c0b7208 */ /* 0x000fe40005000000 */
[----:B------:R-:W-:Y:S02]  /*1dd0*/  SHF.R.U32.HI R12, RZ, 0x1, R0 ;  /* 0x00000001ff0c7819 */ /* 0x000fe40000011600 */
[----:B------:R-:W-:Y:S01]  /*1de0*/  FSEL R52, R7, R52, P3 ;  /* 0x0000003407347208 */ /* 0x000fe20001800000 */
[----:B------:R-:W-:Y:S01]  /*1df0*/  FMUL R7, R4, 8388608 ;  /* 0x4b00000004077820 */ /* 0x000fe20000400000 */
[----:B------:R-:W-:Y:S01]  /*1e00*/  LOP3.LUT R24, R12, 0x4, RZ, 0xc0, !PT ;  /* 0x000000040c187812 */ /* 0x000fe200078ec0ff */
[----:B------:R-:W-:Y:S01]  /*1e10*/  VIADD R16, R11, 0xc0cafb0d ;  /* 0xc0cafb0d0b107836 */ /* 0x000fe20000000000 */
[----:B------:R-:W-:-:S02]  /*1e20*/  FSETP.GEU.AND P2, PT, |R2|, 1.175494350822287508e-38, PT ;  /* 0x008000000200780b */ /* 0x000fc40003f4e200 */
[----:B------:R-:W-:Y:S02]  /*1e30*/  IADD3 R9, R24, R9, RZ ;  /* 0x0000000918097210 */ /* 0x000fe40007ffe0ff */
[----:B------:R-:W-:Y:S02]  /*1e40*/  FSEL R24, R7, R4, !P5 ;  /* 0x0000000407187208 */ /* 0x000fe40006800000 */
[----:B------:R-:W-:Y:S02]  /*1e50*/  FSETP.GEU.AND P5, PT, R2, 1.175494350822287508e-38, PT ;  /* 0x008000000200780b */ /* 0x000fe40003fae000 */
[----:B------:R-:W-:Y:S01]  /*1e60*/  FSEL R41, R18, R41, P1 ;  /* 0x0000002912297208 */ /* 0x000fe20000800000 */
[----:B------:R-:W-:Y:S01]  /*1e70*/  FMUL R18, R53, 0.25 ;  /* 0x3e80000035127820 */ /* 0x000fe20000400000 */
[----:B------:R-:W-:Y:S01]  /*1e80*/  FSEL R25, R25, R2, !P5 ;  /* 0x0000000219197208 */ /* 0x000fe20006800000 */
[----:B------:R-:W-:Y:S01]  /*1e90*/  @P4 FMUL R2, R2, 0.25 ;  /* 0x3e80000002024820 */ /* 0x000fe20000400000 */
[----:B------:R-:W-:Y:S01]  /*1ea0*/  IADD3 R31, R24, -0x3f3504f3, RZ ;  /* 0xc0cafb0d181f7810 */ /* 0x000fe20007ffe0ff */
[----:B------:R-:W-:Y:S01]  /*1eb0*/  @!P2 FMUL R20, R20, 16777216 ;  /* 0x4b8000001414a820 */ /* 0x000fe20000400000 */
[----:B------:R-:W-:Y:S01]  /*1ec0*/  FSETP.GEU.AND P6, PT, R6, 1.175494350822287508e-38, PT ;  /* 0x008000000600780b */ /* 0x000fe20003fce000 */
[----:B------:R-:W-:Y:S01]  /*1ed0*/  @!P2 FMUL R2, R2, 16777216 ;  /* 0x4b8000000202a820 */ /* 0x000fe20000400000 */
[----:B------:R-:W-:Y:S01]  /*1ee0*/  LOP3.LUT R31, R31, 0xff800000, RZ, 0xc0, !PT ;  /* 0xff8000001f1f7812 */ /* 0x000fe200078ec0ff */
[----:B------:R-:W-:Y:S01]  /*1ef0*/  @!P2 FMUL R21, R21, 16777216 ;  /* 0x4b8000001515a820 */ /* 0x000fe20000400000 */
[----:B------:R-:W-:Y:S01]  /*1f00*/  FSEL R53, R18, R53, P3 ;  /* 0x0000003512357208 */ /* 0x000fe20001800000 */
[----:B------:R-:W-:Y:S01]  /*1f10*/  FMUL R18, R49, 0.25 ;  /* 0x3e80000031127820 */ /* 0x000fe20000400000 */
[----:B------:R-:W-:Y:S01]  /*1f20*/  FSEL R26, R19, R6, !P6 ;  /* 0x00000006131a7208 */ /* 0x000fe20007000000 */
[----:B------:R-:W0:Y:S01]  /*1f30*/  MUFU.RCP R2, R2 ;  /* 0x0000000200027308 */ /* 0x000e220000001000 */
[----:B------:R-:W-:Y:S01]  /*1f40*/  I2FP.F32.S32 R7, R31 ;  /* 0x0000001f00077245 */ /* 0x000fe20000201400 */
[----:B------:R-:W-:Y:S01]  /*1f50*/  @!P2 FMUL R43, R43, 16777216 ;  /* 0x4b8000002b2ba820 */ /* 0x000fe20000400000 */
[----:B------:R-:W-:Y:S01]  /*1f60*/  LOP3.LUT R16, R16, 0xff800000, RZ, 0xc0, !PT ;  /* 0xff80000010107812 */ /* 0x000fe200078ec0ff */
[----:B------:R-:W-:Y:S01]  /*1f70*/  @!P2 FMUL R3, R3, 16777216 ;  /* 0x4b8000000303a820 */ /* 0x000fe20000400000 */
[----:B------:R-:W-:Y:S01]  /*1f80*/  FSEL R49, R18, R49, P3 ;  /* 0x0000003112317208 */ /* 0x000fe20001800000 */
[----:B------:R-:W-:Y:S01]  /*1f90*/  FFMA.FTZ R42, R7, 1.1920928955078125e-07, R42 ;  /* 0x34000000072a7823 */ /* 0x000fe2000001002a */
[----:B------:R-:W-:-:S02]  /*1fa0*/  FSEL R23, RZ, -23, P6 ;  /* 0xc1b80000ff177808 */ /* 0x000fc40003000000 */
[----:B------:R-:W-:Y:S02]  /*1fb0*/  IADD3 R19, R26, -0x3f3504f3, RZ ;  /* 0xc0cafb0d1a137810 */ /* 0x000fe40007ffe0ff */
[C---:B------:R-:W-:Y:S01]  /*1fc0*/  FSETP.GEU.AND P6, PT, |R6|.reuse, 1.175494350822287508e-38, PT ;  /* 0x008000000600780b */ /* 0x040fe20003fce200 */
[----:B------:R-:W-:Y:S01]  /*1fd0*/  @P1 FMUL R6, R6, 0.25 ;  /* 0x3e80000006061820 */ /* 0x000fe20000400000 */
[----:B------:R-:W-:Y:S02]  /*1fe0*/  IADD3 R18, R25, -0x3f3504f3, RZ ;  /* 0xc0cafb0d19127810 */ /* 0x000fe40007ffe0ff */
[----:B------:R-:W-:Y:S02]  /*1ff0*/  I2FP.F32.S32 R12, R16 ;  /* 0x00000010000c7245 */ /* 0x000fe40000201400 */
[----:B------:R-:W-:Y:S01]  /*2000*/  FSETP.GEU.AND P4, PT, |R4|, 1.175494350822287508e-38, PT ;  /* 0x008000000400780b */ /* 0x000fe20003f8e200 */
[C---:B0-----:R-:W-:Y:S01]  /*2010*/  FMUL R20, R2.reuse, R20 ;  /* 0x0000001402147220 */ /* 0x041fe20000400000 */
[----:B------:R-:W-:Y:S01]  /*2020*/  FSETP.GEU.AND P1, PT, |R5|, 1.175494350822287508e-38, PT ;  /* 0x008000000500780b */ /* 0x000fe20003f2e200 */
[C---:B------:R-:W-:Y:S01]  /*2030*/  FMUL R21, R2.reuse, R21 ;  /* 0x0000001502157220 */ /* 0x040fe20000400000 */
[C---:B------:R-:W-:Y:S01]  /*2040*/  FMUL R7, R2.reuse, R43 ;  /* 0x0000002b02077220 */ /* 0x040fe20000400000 */
[----:B------:R-:W-:Y:S01]  /*2050*/  LOP3.LUT R19, R19, 0xff800000, RZ, 0xc0, !PT ;  /* 0xff80000013137812 */ /* 0x000fe200078ec0ff */
[----:B------:R-:W-:Y:S01]  /*2060*/  FMUL R2, R2, R3 ;  /* 0x0000000302027220 */ /* 0x000fe20000400000 */
[----:B------:R-:W-:Y:S01]  /*2070*/  LOP3.LUT R18, R18, 0xff800000, RZ, 0xc0, !PT ;  /* 0xff80000012127812 */ /* 0x000fe200078ec0ff */
[----:B------:R-:W-:Y:S01]  /*2080*/  FFMA.FTZ R17, R12, 1.1920928955078125e-07, R17 ;  /* 0x340000000c117823 */ /* 0x000fe20000010011 */
[----:B------:R-:W-:Y:S01]  /*2090*/  I2FP.F32.S32 R12, R19 ;  /* 0x00000013000c7245 */ /* 0x000fe20000201400 */
[----:B------:R-:W-:Y:S01]  /*20a0*/  @P0 FMUL R4, R4, 0.25 ;  /* 0x3e80000004040820 */ /* 0x000fe20000400000 */
[----:B------:R-:W-:Y:S01]  /*20b0*/  FSEL R32, RZ, -23, P5 ;  /* 0xc1b80000ff207808 */ /* 0x000fe20002800000 */
[----:B------:R-:W-:Y:S01]  /*20c0*/  @P3 FMUL R5, R5, 0.25 ;  /* 0x3e80000005053820 */ /* 0x000fe20000400000 */
[----:B------:R-:W-:Y:S01]  /*20d0*/  I2FP.F32.S32 R33, R18 ;  /* 0x0000001200217245 */ /* 0x000fe20000201400 */
[----:B------:R-:W-:Y:S01]  /*20e0*/  FFMA.FTZ R23, R12, 1.1920928955078125e-07, R23 ;  /* 0x340000000c177823 */ /* 0x000fe20000010017 */
[----:B------:R-:W-:Y:S01]  /*20f0*/  F2FP.BF16.F32.PACK_AB R7, R7, R2 ;  /* 0x000000020707723e */ /* 0x000fe200000010ff */
[----:B------:R-:W-:Y:S01]  /*2100*/  @!P6 FMUL R6, R6, 16777216 ;  /* 0x4b8000000606e820 */ /* 0x000fe20000400000 */
[----:B------:R-:W-:Y:S01]  /*2110*/  IADD3 R2, R11, -R16, RZ ;  /* 0x800000100b027210 */ /* 0x000fe20007ffe0ff */
[----:B------:R-:W-:Y:S01]  /*2120*/  FFMA.FTZ R12, R33, 1.1920928955078125e-07, R32 ;  /* 0x34000000210c7823 */ /* 0x000fe20000010020 */
[----:B------:R-:W-:Y:S01]  /*2130*/  IADD3 R3, R24, -R31, RZ ;  /* 0x8000001f18037210 */ /* 0x000fe20007ffe0ff */
[----:B------:R-:W-:-:S02]  /*2140*/  IMAD.MOV.U32 R33, RZ, RZ, 0x3dc6b27f ;  /* 0x3dc6b27fff217424 */ /* 0x000fc400078e00ff */
[----:B------:R-:W-:Y:S01]  /*2150*/  @!P4 FMUL R4, R4, 16777216 ;  /* 0x4b8000000404c820 */ /* 0x000fe20000400000 */
[----:B------:R-:W-:Y:S01]  /*2160*/  FADD R2, R2, -1 ;  /* 0xbf80000002027421 */ /* 0x000fe20000000000 */
[----:B------:R-:W-:Y:S01]  /*2170*/  @!P1 FMUL R5, R5, 16777216 ;  /* 0x4b80000005059820 */ /* 0x000fe20000400000 */
[----:B------:R-:W-:Y:S01]  /*2180*/  FADD R3, R3, -1 ;  /* 0xbf80000003037421 */ /* 0x000fe20000000000 */
[----:B------:R-:W-:Y:S01]  /*2190*/  IADD3 R16, R26, -R19, RZ ;  /* 0x800000131a107210 */ /* 0x000fe20007ffe0ff */
[CC--:B------:R-:W-:Y:S01]  /*21a0*/  FFMA.FTZ R19, R2.reuse, R33.reuse, -0.16845393180847167969 ;  /* 0xbe2c7f3002137423 */ /* 0x0c0fe20000010021 */
[----:B------:R-:W-:Y:S01]  /*21b0*/  IADD3 R18, R25, -R18, RZ ;  /* 0x8000001219127210 */ /* 0x000fe20007ffe0ff */
[C---:B------:R-:W-:Y:S01]  /*21c0*/  FFMA.FTZ R32, R3.reuse, R33, -0.16845393180847167969 ;  /* 0xbe2c7f3003207423 */ /* 0x040fe20000010021 */
[----:B------:R-:W0:Y:S01]  /*21d0*/  MUFU.RCP R6, R6 ;  /* 0x0000000600067308 */ /* 0x000e220000001000 */
[----:B------:R-:W-:Y:S01]  /*21e0*/  FFMA.FTZ R19, R2, R19, 0.1716887056827545166 ;  /* 0x3e2fcf2a02137423 */ /* 0x000fe20000010013 */
[----:B------:R-:W-:Y:S01]  /*21f0*/  FADD R16, R16, -1 ;  /* 0xbf80000010107421 */ /* 0x000fe20000000000 */
[C---:B------:R-:W-:Y:S01]  /*2200*/  FFMA.FTZ R32, R3.reuse, R32, 0.1716887056827545166 ;  /* 0x3e2fcf2a03207423 */ /* 0x040fe20000010020 */
[----:B------:R-:W-:Y:S01]  /*2210*/  FADD R18, R18, -1 ;  /* 0xbf80000012127421 */ /* 0x000fe20000000000 */
[----:B------:R-:W-:Y:S01]  /*2220*/  FFMA.FTZ R19, R2, R19, -0.17900948226451873779 ;  /* 0xbe374e4302137423 */ /* 0x000fe20000010013 */
[-C--:B------:R-:W-:Y:S01]  /*2230*/  FFMA.FTZ R31, R16, R33.reuse, -0.16845393180847167969 ;  /* 0xbe2c7f30101f7423 */ /* 0x080fe20000010021 */
[C---:B------:R-:W-:Y:S01]  /*2240*/  FFMA.FTZ R32, R3.reuse, R32, -0.17900948226451873779 ;  /* 0xbe374e4303207423 */ /* 0x040fe20000010020 */
[----:B------:R-:W1:Y:S01]  /*2250*/  MUFU.RCP R4, R4 ;  /* 0x0000000400047308 */ /* 0x000e620000001000 */
[----:B------:R-:W-:Y:S01]  /*2260*/  FFMA.FTZ R33, R18, R33, -0.16845393180847167969 ;  /* 0xbe2c7f3012217423 */ /* 0x000fe20000010021 */
[----:B------:R-:W-:Y:S01]  /*2270*/  FFMA.FTZ R19, R2, R19, 0.20512372255325317383 ;  /* 0x3e520bf402137423 */ /* 0x000fe20000010013 */
[----:B------:R-:W-:Y:S01]  /*2280*/  FFMA.FTZ R32, R3, R32, 0.20512372255325317383 ;  /* 0x3e520bf403207423 */ /* 0x000fe20000010020 */
[----:B------:R-:W-:Y:S01]  /*2290*/  FFMA.FTZ R31, R16, R31, 0.1716887056827545166 ;  /* 0x3e2fcf2a101f7423 */ /* 0x000fe2000001001f */
[----:B------:R-:W-:Y:S01]  /*22a0*/  FFMA.FTZ R33, R18, R33, 0.1716887056827545166 ;  /* 0x3e2fcf2a12217423 */ /* 0x000fe20000010021 */
[----:B------:R-:W-:Y:S01]  /*22b0*/  @!P6 FMUL R27, R27, 16777216 ;  /* 0x4b8000001b1be820 */ /* 0x000fe20000400000 */
[----:B------:R-:W-:Y:S01]  /*22c0*/  @!P6 FMUL R28, R28, 16777216 ;  /* 0x4b8000001c1ce820 */ /* 0x000fe20000400000 */
[----:B------:R-:W2:Y:S01]  /*22d0*/  MUFU.RCP R5, R5 ;  /* 0x0000000500057308 */ /* 0x000ea20000001000 */
[----:B------:R-:W-:Y:S01]  /*22e0*/  @!P6 FMUL R41, R41, 16777216 ;  /* 0x4b8000002929e820 */ /* 0x000fe20000400000 */
[----:B------:R-:W-:Y:S01]  /*22f0*/  @!P6 FMUL R40, R40, 16777216 ;  /* 0x4b8000002828e820 */ /* 0x000fe20000400000 */
[----:B------:R-:W-:Y:S01]  /*2300*/  @!P4 FMUL R51, R51, 16777216 ;  /* 0x4b8000003333c820 */ /* 0x000fe20000400000 */
[----:B------:R-:W-:Y:S01]  /*2310*/  @!P4 FMUL R50, R50, 16777216 ;  /* 0x4b8000003232c820 */ /* 0x000fe20000400000 */
[----:B------:R-:W-:Y:S01]  /*2320*/  @!P1 FMUL R49, R49, 16777216 ;  /* 0x4b80000031319820 */ /* 0x000fe20000400000 */
[----:B------:R-:W-:Y:S01]  /*2330*/  @!P1 FMUL R48, R48, 16777216 ;  /* 0x4b80000030309820 */ /* 0x000fe20000400000 */
[----:B------:R-:W-:Y:S01]  /*2340*/  FFMA.FTZ R19, R2, R19, -0.24046532809734344482 ;  /* 0xbe763c8b02137423 */ /* 0x000fe20000010013 */
[----:B------:R-:W-:Y:S01]  /*2350*/  FFMA.FTZ R32, R3, R32, -0.24046532809734344482 ;  /* 0xbe763c8b03207423 */ /* 0x000fe20000010020 */
[----:B------:R-:W-:Y:S01]  /*2360*/  FFMA.FTZ R31, R16, R31, -0.17900948226451873779 ;  /* 0xbe374e43101f7423 */ /* 0x000fe2000001001f */
[----:B------:R-:W-:Y:S01]  /*2370*/  FFMA.FTZ R33, R18, R33, -0.17900948226451873779 ;  /* 0xbe374e4312217423 */ /* 0x000fe20000010021 */
[C---:B0-----:R-:W-:Y:S01]  /*2380*/  FMUL R27, R6.reuse, R27 ;  /* 0x0000001b061b7220 */ /* 0x041fe20000400000 */
[C---:B------:R-:W-:Y:S01]  /*2390*/  FMUL R28, R6.reuse, R28 ;  /* 0x0000001c061c7220 */ /* 0x040fe20000400000 */
[C---:B------:R-:W-:Y:S01]  /*23a0*/  FMUL R41, R6.reuse, R41 ;  /* 0x0000002906297220 */ /* 0x040fe20000400000 */
[----:B------:R-:W-:Y:S01]  /*23b0*/  FMUL R6, R6, R40 ;  /* 0x0000002806067220 */ /* 0x000fe20000400000 */
[----:B------:R-:W-:Y:S01]  /*23c0*/  @!P4 FMUL R29, R29, 16777216 ;  /* 0x4b8000001d1dc820 */ /* 0x000fe20000400000 */
[----:B------:R-:W-:Y:S01]  /*23d0*/  @!P4 FMUL R30, R30, 16777216 ;  /* 0x4b8000001e1ec820 */ /* 0x000fe20000400000 */
[----:B------:R-:W-:Y:S01]  /*23e0*/  @!P1 FMUL R53, R53, 16777216 ;  /* 0x4b80000035359820 */ /* 0x000fe20000400000 */
[----:B------:R-:W-:Y:S01]  /*23f0*/  @!P1 FMUL R52, R52, 16777216 ;  /* 0x4b80000034349820 */ /* 0x000fe20000400000 */
[C---:B-1----:R-:W-:Y:S01]  /*2400*/  FMUL R51, R4.reuse, R51 ;  /* 0x0000003304337220 */ /* 0x042fe20000400000 */
[C---:B--2---:R-:W-:Y:S01]  /*2410*/  FMUL R49, R5.reuse, R49 ;  /* 0x0000003105317220 */ /* 0x044fe20000400000 */
[----:B------:R-:W-:Y:S01]  /*2420*/  FMUL R48, R5, R48 ;  /* 0x0000003005307220 */ /* 0x000fe20000400000 */
[----:B------:R-:W-:Y:S01]  /*2430*/  FMUL R50, R4, R50 ;  /* 0x0000003204327220 */ /* 0x000fe20000400000 */
[----:B------:R-:W-:Y:S01]  /*2440*/  FFMA.FTZ R19, R2, R19, 0.28857114911079406738 ;  /* 0x3e93bf9902137423 */ /* 0x000fe20000010013 */
[----:B------:R-:W-:Y:S01]  /*2450*/  FFMA.FTZ R32, R3, R32, 0.28857114911079406738 ;  /* 0x3e93bf9903207423 */ /* 0x000fe20000010020 */
[----:B------:R-:W-:Y:S01]  /*2460*/  FFMA.FTZ R31, R16, R31, 0.20512372255325317383 ;  /* 0x3e520bf4101f7423 */ /* 0x000fe2000001001f */
[----:B------:R-:W-:Y:S01]  /*2470*/  FFMA.FTZ R33, R18, R33, 0.20512372255325317383 ;  /* 0x3e520bf412217423 */ /* 0x000fe20000010021 */
[C---:B------:R-:W-:Y:S01]  /*2480*/  FMUL R29, R4.reuse, R29 ;  /* 0x0000001d041d7220 */ /* 0x040fe20000400000 */
[----:B------:R-:W-:Y:S01]  /*2490*/  FMUL R30, R4, R30 ;  /* 0x0000001e041e7220 */ /* 0x000fe20000400000 */
[C---:B------:R-:W-:Y:S01]  /*24a0*/  FMUL R53, R5.reuse, R53 ;  /* 0x0000003505357220 */ /* 0x040fe20000400000 */
[----:B------:R-:W-:Y:S01]  /*24b0*/  FMUL R52, R5, R52 ;  /* 0x0000003405347220 */ /* 0x000fe20000400000 */
[----:B------:R-:W-:Y:S01]  /*24c0*/  FFMA.FTZ R19, R2, R19, -0.36067417263984680176 ;  /* 0xbeb8aa4902137423 */ /* 0x000fe20000010013 */
[----:B------:R-:W-:Y:S01]  /*24d0*/  F2FP.BF16.F32.PACK_AB R4, R49, R48 ;  /* 0x000000303104723e */ /* 0x000fe200000010ff */
[----:B------:R-:W-:Y:S01]  /*24e0*/  FFMA.FTZ R32, R3, R32, -0.36067417263984680176 ;  /* 0xbeb8aa4903207423 */ /* 0x000fe20000010020 */
[----:B------:R-:W-:Y:S01]  /*24f0*/  F2FP.BF16.F32.PACK_AB R5, R51, R50 ;  /* 0x000000323305723e */ /* 0x000fe200000010ff */
[----:B------:R-:W-:Y:S01]  /*2500*/  FFMA.FTZ R31, R16, R31, -0.24046532809734344482 ;  /* 0xbe763c8b101f7423 */ /* 0x000fe2000001001f */
[----:B------:R-:W-:Y:S01]  /*2510*/  F2FP.BF16.F32.PACK_AB R6, R41, R6 ;  /* 0x000000062906723e */ /* 0x000fe200000010ff */
[----:B------:R-:W-:Y:S01]  /*2520*/  FFMA.FTZ R33, R18, R33, -0.24046532809734344482 ;  /* 0xbe763c8b12217423 */ /* 0x000fe20000010021 */
[----:B------:R-:W-:Y:S01]  /*2530*/  FFMA.FTZ R19, R2, R19, 0.48089820146560668945 ;  /* 0x3ef6384a02137423 */ /* 0x000fe20000010013 */
[C---:B------:R-:W-:Y:S01]  /*2540*/  FFMA.FTZ R32, R3.reuse, R32, 0.48089820146560668945 ;  /* 0x3ef6384a03207423 */ /* 0x040fe20000010020 */
[----:B------:R-:W-:Y:S01]  /*2550*/  FFMA.FTZ R31, R16, R31, 0.28857114911079406738 ;  /* 0x3e93bf99101f7423 */ /* 0x000fe2000001001f */
[----:B------:R0:W-:Y:S01]  /*2560*/  STSM.16.M88.4 [R10], R4 ;  /* 0x000000040a007844 */ /* 0x0001e20000000200 */
[----:B------:R-:W-:Y:S01]  /*2570*/  FFMA.FTZ R33, R18, R33, 0.28857114911079406738 ;  /* 0x3e93bf9912217423 */ /* 0x000fe20000010021 */
[----:B------:R-:W-:Y:S01]  /*2580*/  FFMA.FTZ R19, R2, R19, -0.72134751081466674805 ;  /* 0xbf38aa3b02137423 */ /* 0x000fe20000010013 */
[C---:B------:R-:W-:Y:S01]  /*2590*/  FFMA.FTZ R32, R3.reuse, R32, -0.72134751081466674805 ;  /* 0xbf38aa3b03207423 */ /* 0x040fe20000010020 */
[----:B------:R-:W-:Y:S01]  /*25a0*/  FFMA.FTZ R31, R16, R31, -0.36067417263984680176 ;  /* 0xbeb8aa49101f7423 */ /* 0x000fe2000001001f */
[----:B------:R-:W-:Y:S01]  /*25b0*/  FFMA.FTZ R33, R18, R33, -0.36067417263984680176 ;  /* 0xbeb8aa4912217423 */ /* 0x000fe20000010021 */
[----:B------:R-:W-:Y:S01]  /*25c0*/  FMUL R19, R2, R19 ;  /* 0x0000001302137220 */ /* 0x000fe20000400000 */
[C---:B------:R-:W-:Y:S01]  /*25d0*/  FMUL R32, R3.reuse, R32 ;  /* 0x0000002003207220 */ /* 0x040fe20000400000 */
[----:B------:R-:W-:Y:S01]  /*25e0*/  FFMA.FTZ R31, R16, R31, 0.48089820146560668945 ;  /* 0x3ef6384a101f7423 */ /* 0x000fe2000001001f */
[----:B------:R-:W-:Y:S01]  /*25f0*/  FFMA.FTZ R33, R18, R33, 0.48089820146560668945 ;  /* 0x3ef6384a12217423 */ /* 0x000fe20000010021 */
[----:B------:R-:W-:Y:S01]  /*2600*/  FMUL R19, R2, R19 ;  /* 0x0000001302137220 */ /* 0x000fe20000400000 */
[----:B------:R-:W-:Y:S01]  /*2610*/  FMUL R32, R3, R32 ;  /* 0x0000002003207220 */ /* 0x000fe20000400000 */
[----:B------:R-:W-:Y:S01]  /*2620*/  FFMA.FTZ R31, R16, R31, -0.72134751081466674805 ;  /* 0xbf38aa3b101f7423 */ /* 0x000fe2000001001f */
[----:B------:R-:W-:Y:S01]  /*2630*/  FFMA.FTZ R33, R18, R33, -0.72134751081466674805 ;  /* 0xbf38aa3b12217423 */ /* 0x000fe20000010021 */
[----:B------:R-:W-:Y:S01]  /*2640*/  FFMA.FTZ R2, R2, 1.4426950216293334961, R19 ;  /* 0x3fb8aa3b02027823 */ /* 0x000fe20000010013 */
[----:B------:R-:W-:Y:S01]  /*2650*/  ISETP.GE.U32.AND P0, PT, R11, 0x7f800000, PT ;  /* 0x7f8000000b00780c */ /* 0x000fe20003f06070 */
[----:B0-----:R-:W-:Y:S01]  /*2660*/  FFMA.FTZ R5, R3, 1.4426950216293334961, R32 ;  /* 0x3fb8aa3b03057823 */ /* 0x001fe20000010020 */
[----:B------:R-:W-:Y:S01]  /*2670*/  FMUL R31, R16, R31 ;  /* 0x0000001f101f7220 */ /* 0x000fe20000400000 */
[----:B------:R-:W-:Y:S01]  /*2680*/  FMUL R33, R18, R33 ;  /* 0x0000002112217220 */ /* 0x000fe20000400000 */
[----:B------:R-:W-:Y:S01]  /*2690*/  LOP3.LUT R32, R0, 0x7f, RZ, 0xc0, !PT ;  /* 0x0000007f00207812 */ /* 0x000fe200078ec0ff */
[----:B------:R-:W-:Y:S01]  /*26a0*/  FADD R43, R17, R2 ;  /* 0x00000002112b7221 */ /* 0x000fe20000000000 */
[----:B------:R-:W-:Y:S01]  /*26b0*/  FMUL R31, R16, R31 ;  /* 0x0000001f101f7220 */ /* 0x000fe20000400000 */
[----:B------:R-:W-:Y:S01]  /*26c0*/  FMUL R33, R18, R33 ;  /* 0x0000002112217220 */ /* 0x000fe20000400000 */
[----:B------:R-:W-:Y:S01]  /*26d0*/  LEA R32, R32, UR14, 0x4 ;  /* 0x0000000e20207c11 */ /* 0x000fe2000f8e20ff */
[----:B------:R-:W0:Y:S01]  /*26e0*/  LDC.64 R2, c[0x0][0x228] ;  /* 0x00008a00ff027b82 */ /* 0x000e220000000a00 */
[----:B------:R-:W-:Y:S01]  /*26f0*/  ISETP.GE.U32.AND P1, PT, R24, 0x7f800000, PT ;  /* 0x7f8000001800780c */ /* 0x000fe20003f26070 */
[----:B------:R-:W-:Y:S01]  /*2700*/  FFMA.FTZ R4, R16, 1.4426950216293334961, R31 ;  /* 0x3fb8aa3b10047823 */ /* 0x000fe2000001001f */
[----:B------:R-:W-:-:S05]  /*2710*/  FFMA.FTZ R33, R18, 1.4426950216293334961, R33 ;  /* 0x3fb8aa3b12217823 */ /* 0x000fca0000010021 */
[----:B------:R-:W-:Y:S01]  /*2720*/  BAR.SYNC.DEFER_BLOCKING 0x0 ;  /* 0x0000000000007b1d */ /* 0x000fe20000010000 */
[----:B------:R-:W-:Y:S01]  /*2730*/  ISETP.GE.U32.AND P5, PT, R26, 0x7f800000, PT ;  /* 0x7f8000001a00780c */ /* 0x000fe20003fa6070 */
[----:B------:R-:W-:Y:S01]  /*2740*/  FADD R23, R23, R4 ;  /* 0x0000000417177221 */ /* 0x000fe20000000000 */
[----:B------:R-:W-:Y:S01]  /*2750*/  ISETP.GE.U32.AND P4, PT, R25, 0x7f800000, PT ;  /* 0x7f8000001900780c */ /* 0x000fe20003f86070 */
[----:B------:R-:W-:Y:S01]  /*2760*/  FADD R42, R42, R5 ;  /* 0x000000052a2a7221 */ /* 0x000fe20000000000 */
[----:B------:R-:W-:Y:S01]  /*2770*/  @P0 MOV R4, 0x7f800000 ;  /* 0x7f80000000040802 */ /* 0x000fe20000000f00 */
[----:B------:R-:W-:Y:S01]  /*2780*/  IMAD R6, R8, UR5, RZ ;  /* 0x0000000508067c24 */ /* 0x000fe2000f8e02ff */
[----:B------:R-:W-:Y:S01]  /*2790*/  USHF.L.U32 UR5, UR4, 0x1, URZ ;  /* 0x0000000104057899 */ /* 0x000fe2000800063f */
[----:B------:R-:W-:Y:S01]  /*27a0*/  FADD R12, R12, R33 ;  /* 0x000000210c0c7221 */ /* 0x000fe20000000000 */
[----:B------:R-:W-:Y:S01]  /*27b0*/  FSETP.NEU.AND P2, PT, R24, RZ, PT ;  /* 0x000000ff1800720b */ /* 0x000fe20003f4d000 */
[C---:B------:R-:W-:Y:S01]  /*27c0*/  @P0 FFMA.FTZ R43, R11.reuse, R4, +INF ;  /* 0x7f8000000b2b0423 */ /* 0x040fe20000010004 */
[----:B------:R-:W-:Y:S01]  /*27d0*/  @P1 MOV R5, 0x7f800000 ;  /* 0x7f80000000051802 */ /* 0x000fe20000000f00 */
[----:B------:R-:W1:Y:S01]  /*27e0*/  LDC R31, c[0x0][0x278] ;  /* 0x00009e00ff1f7b82 */ /* 0x000e620000000800 */
[----:B------:R-:W-:-:S02]  /*27f0*/  FSETP.NEU.AND P3, PT, R11, RZ, PT ;  /* 0x000000ff0b00720b */ /* 0x000fc40003f6d000 */
[----:B------:R-:W-:Y:S01]  /*2800*/  @P5 MOV R7, 0x7f800000 ;  /* 0x7f80000000075802 */ /* 0x000fe20000000f00 */
[----:B------:R-:W-:Y:S01]  /*2810*/  @P1 FFMA.FTZ R42, R24, R5, +INF ;  /* 0x7f800000182a1423 */ /* 0x000fe20000010005 */
[----:B------:R-:W-:Y:S01]  /*2820*/  @P4 IMAD.MOV.U32 R4, RZ, RZ, 0x7f800000 ;  /* 0x7f800000ff044424 */ /* 0x000fe200078e00ff */
[C---:B------:R-:W-:Y:S01]  /*2830*/  SHF.L.U32 R5, R6.reuse, 0x1, RZ ;  /* 0x0000000106057819 */ /* 0x040fe200000006ff */
[----:B------:R-:W-:-:S04]  /*2840*/  IMAD.HI R24, R6, 0x2, RZ ;  /* 0x0000000206187827 */ /* 0x000fc800078e02ff */
[----:B------:R-:W-:Y:S01]  /*2850*/  @P5 FFMA.FTZ R23, R26, R7, +INF ;  /* 0x7f8000001a175423 */ /* 0x000fe20000010007 */
[----:B------:R-:W-:Y:S01]  /*2860*/  @P4 FFMA.FTZ R12, R25, R4, +INF ;  /* 0x7f800000190c4423 */ /* 0x000fe20000010004 */
[----:B0-----:R-:W-:Y:S01]  /*2870*/  IADD3 R2, P4, P5, R5, UR5, R2 ;  /* 0x0000000505027c10 */ /* 0x001fe2000fd9e002 */
[----:B------:R-:W-:Y:S01]  /*2880*/  UIMAD.WIDE UR4, UR4, 0x2, URZ ;  /* 0x00000002040478a5 */ /* 0x000fe2000f8e023f */
[----:B------:R-:W0:Y:S01]  /*2890*/  LDS.128 R16, [R32] ;  /* 0x0000000020107984 */ /* 0x000e220000000c00 */
[----:B------:R-:W-:Y:S02]  /*28a0*/  F2FP.BF16.F32.PACK_AB R4, R53, R52 ;  /* 0x000000343504723e */ /* 0x000fe400000010ff */
[----:B------:R-:W-:Y:S02]  /*28b0*/  F2FP.BF16.F32.PACK_AB R5, R29, R30 ;  /* 0x0000001e1d05723e */ /* 0x000fe400000010ff */
[----:B------:R-:W-:Y:S01]  /*28c0*/  F2FP.BF16.F32.PACK_AB R6, R27, R28 ;  /* 0x0000001c1b06723e */ /* 0x000fe200000010ff */
[----:B------:R-:W-:Y:S01]  /*28d0*/  ULDC UR4, c[0x0][0x27c] ;  /* 0x00009f0000047ab9 */ /* 0x000fe20000000800 */
[----:B------:R-:W-:Y:S01]  /*28e0*/  F2FP.BF16.F32.PACK_AB R7, R20, R21 ;  /* 0x000000151407723e */ /* 0x000fe200000010ff */
[----:B------:R-:W-:Y:S01]  /*28f0*/  BAR.SYNC.DEFER_BLOCKING 0x0 ;  /* 0x0000000000007b1d */ /* 0x000fe20000010000 */
[----:B------:R-:W-:Y:S01]  /*2900*/  IADD3.X R3, R24, UR5, R3, P4, P5 ;  /* 0x0000000518037c10 */ /* 0x000fe2000a7ea403 */
[----:B------:R-:W-:Y:S01]  /*2910*/  UIMAD UR4, UR7, UR4, URZ ;  /* 0x00000004070472a4 */ /* 0x000fe2000f8e023f */
[----:B------:R-:W-:Y:S01]  /*2920*/  FSETP.NEU.AND P1, PT, R26, RZ, PT ;  /* 0x000000ff1a00720b */ /* 0x000fe20003f2d000 */
[C---:B-1----:R-:W-:Y:S01]  /*2930*/  IMAD R35, R31.reuse, 0xa, RZ ;  /* 0x0000000a1f237824 */ /* 0x042fe200078e02ff */
[C---:B------:R-:W-:Y:S01]  /*2940*/  SHF.L.U32 R11, R31.reuse, 0x1, RZ ;  /* 0x000000011f0b7819 */ /* 0x040fe200000006ff */
[C---:B------:R-:W-:Y:S01]  /*2950*/  IMAD R27, R31.reuse, 0x6, RZ ;  /* 0x000000061f1b7824 */ /* 0x040fe200078e02ff */
[CC--:B------:R-:W-:Y:S01]  /*2960*/  LEA R24, P5, R31.reuse, R2.reuse, 0x2 ;  /* 0x000000021f187211 */ /* 0x0c0fe200078a10ff */
[----:B------:R-:W-:Y:S01]  /*2970*/  IMAD R30, R31, 0x5, RZ ;  /* 0x000000051f1e7824 */ /* 0x000fe200078e02ff */
[----:B------:R-:W-:Y:S01]  /*2980*/  IADD3 R20, P4, R11, R2, RZ ;  /* 0x000000020b147210 */ /* 0x000fe20007f9e0ff */
[----:B------:R-:W-:Y:S01]  /*2990*/  IMAD R45, R31, 0xe, RZ ;  /* 0x0000000e1f2d7824 */ /* 0x000fe200078e02ff */
[----:B------:R-:W-:Y:S01]  /*29a0*/  FSETP.NEU.AND P0, PT, R25, RZ, PT ;  /* 0x000000ff1900720b */ /* 0x000fe20003f0d000 */
[C---:B------:R-:W-:Y:S01]  /*29b0*/  IMAD R39, R31.reuse, 0xc, RZ ;  /* 0x0000000c1f277824 */ /* 0x040fe200078e02ff */
[CC--:B------:R-:W-:Y:S01]  /*29c0*/  LEA.HI.X.SX32 R21, R31.reuse, R3.reuse, 0x1, P4 ;  /* 0x000000031f157211 */ /* 0x0c0fe200020f0eff */
[----:B------:R-:W-:Y:S01]  /*29d0*/  IMAD R29, R31, 0x7, RZ ;  /* 0x000000071f1d7824 */ /* 0x000fe200078e02ff */
[----:B------:R-:W-:Y:S01]  /*29e0*/  LEA.HI.X.SX32 R25, R11, R3, 0x1, P5 ;  /* 0x000000030b197211 */ /* 0x000fe200028f0eff */
[C---:B------:R-:W-:Y:S01]  /*29f0*/  IMAD R11, R31.reuse, 0x3, RZ ;  /* 0x000000031f0b7824 */ /* 0x040fe200078e02ff */
[C---:B------:R-:W-:Y:S01]  /*2a00*/  SHF.L.U32 R28, R31.reuse, 0x2, RZ ;  /* 0x000000021f1c7819 */ /* 0x040fe200000006ff */
[C---:B------:R-:W-:Y:S01]  /*2a10*/  IMAD R61, R31.reuse, 0x14, RZ ;  /* 0x000000141f3d7824 */ /* 0x040fe200078e02ff */
[C---:B------:R-:W-:Y:S01]  /*2a20*/  SHF.L.U32 R57, R31.reuse, 0x3, RZ ;  /* 0x000000031f397819 */ /* 0x040fe200000006ff */
[----:B------:R-:W-:Y:S01]  /*2a30*/  IMAD R59, R31, 0x16, RZ ;  /* 0x000000161f3b7824 */ /* 0x000fe200078e02ff */
[----:B------:R-:W-:Y:S01]  /*2a40*/  FSEL R23, R23, -INF , P1 ;  /* 0xff80000017177808 */ /* 0x000fe20000800000 */
[----:B------:R-:W-:Y:S01]  /*2a50*/  IMAD R33, R31, 0x9, RZ ;  /* 0x000000091f217824 */ /* 0x000fe200078e02ff */
[----:B------:R-:W-:Y:S01]  /*2a60*/  FSEL R43, R43, -INF , P3 ;  /* 0xff8000002b2b7808 */ /* 0x000fe20001800000 */
[----:B------:R1:W-:Y:S01]  /*2a70*/  STSM.16.M88.4 [R10], R4 ;  /* 0x000000040a007844 */ /* 0x0003e20000000200 */
[C---:B------:R-:W-:Y:S01]  /*2a80*/  IMAD R37, R31.reuse, 0xb, RZ ;  /* 0x0000000b1f257824 */ /* 0x040fe200078e02ff */
[----:B------:R-:W-:Y:S01]  /*2a90*/  FSEL R42, R42, -INF , P2 ;  /* 0xff8000002a2a7808 */ /* 0x000fe20001000000 */
[C---:B------:R-:W-:Y:S01]  /*2aa0*/  IMAD R55, R31.reuse, 0x18, RZ ;  /* 0x000000181f377824 */ /* 0x040fe200078e02ff */
[----:B------:R-:W-:Y:S01]  /*2ab0*/  BAR.SYNC.DEFER_BLOCKING 0x0 ;  /* 0x0000000000007b1d */ /* 0x000fe20000010000 */
[C---:B------:R-:W-:Y:S01]  /*2ac0*/  IMAD R41, R31.reuse, 0xd, RZ ;  /* 0x0000000d1f297824 */ /* 0x040fe200078e02ff */
[----:B------:R-:W-:Y:S01]  /*2ad0*/  FSEL R12, R12, -INF , P0 ;  /* 0xff8000000c0c7808 */ /* 0x000fe20000000000 */
[C---:B------:R-:W-:Y:S01]  /*2ae0*/  IMAD R53, R31.reuse, 0x1a, RZ ;  /* 0x0000001a1f357824 */ /* 0x040fe200078e02ff */
[----:B0-----:R-:W-:Y:S01]  /*2af0*/  PRMT R26, R16, 0x7632, R26 ;  /* 0x00007632101a7816 */ /* 0x001fe2000000001a */
[----:B------:R-:W-:Y:S01]  /*2b00*/  IMAD R51, R31, 0x1c, RZ ;  /* 0x0000001c1f337824 */ /* 0x000fe200078e02ff */
[----:B------:R-:W-:Y:S01]  /*2b10*/  PRMT R44, R17, 0x7632, R44 ;  /* 0x00007632112c7816 */ /* 0x000fe2000000002c */
[C---:B------:R-:W-:Y:S01]  /*2b20*/  IMAD R47, R31.reuse, 0xf, RZ ;  /* 0x0000000f1f2f7824 */ /* 0x040fe200078e02ff */
[----:B------:R-:W-:Y:S01]  /*2b30*/  SHF.L.U32 R0, R0, 0x1, RZ ;  /* 0x0000000100007819 */ /* 0x000fe200000006ff */
[----:B------:R-:W-:-:S02]  /*2b40*/  IMAD R49, R31, 0x1e, RZ ;  /* 0x0000001e1f317824 */ /* 0x000fc400078e02ff */
[----:B------:R-:W-:Y:S01]  /*2b50*/  FFMA R22, R23, 0.69314718246459960938, R22 ;  /* 0x3f31721817167823 */ /* 0x000fe20000000016 */
[----:B------:R-:W-:Y:S01]  /*2b60*/  FFMA R14, R43, 0.69314718246459960938, R14 ;  /* 0x3f3172182b0e7823 */ /* 0x000fe2000000000e */
[----:B-1----:R-:W-:Y:S01]  /*2b70*/  IADD3 R10, P5, R27, R2, RZ ;  /* 0x000000021b0a7210 */ /* 0x002fe20007fbe0ff */
[----:B------:R-:W-:Y:S01]  /*2b80*/  FFMA R15, R42, 0.69314718246459960938, R15 ;  /* 0x3f3172182a0f7823 */ /* 0x000fe2000000000f */
[----:B------:R-:W-:Y:S01]  /*2b90*/  LOP3.LUT R0, R0, 0xf8, RZ, 0xc0, !PT ;  /* 0x000000f800007812 */ /* 0x000fe200078ec0ff */
[----:B------:R-:W-:Y:S01]  /*2ba0*/  FFMA R23, R12, 0.69314718246459960938, R13 ;  /* 0x3f3172180c177823 */ /* 0x000fe2000000000d */
[----:B------:R-:W-:Y:S01]  /*2bb0*/  LEA.HI.X.SX32 R11, R11, R3, 0x1, P5 ;  /* 0x000000030b0b7211 */ /* 0x000fe200028f0eff */
[----:B------:R-:W-:Y:S02]  /*2bc0*/  USHF.L.U32 UR6, UR4, 0x2, URZ ;  /* 0x0000000204067899 */ /* 0x000fe4000800063f */
[----:B------:R-:W-:Y:S01]  /*2bd0*/  UIMAD.WIDE UR4, UR4, 0x4, URZ ;  /* 0x00000004040478a5 */ /* 0x000fe2000f8e023f */
[----:B------:R-:W0:Y:S04]  /*2be0*/  LDS.128 R4, [R32] ;  /* 0x0000000020047984 */ /* 0x000e280000000c00 */
[----:B------:R1:W-:Y:S04]  /*2bf0*/  STG.E.U16 desc[UR20][R2.64], R16 ;  /* 0x0000001002007986 */ /* 0x0003e8000c101514 */
[----:B------:R2:W-:Y:S04]  /*2c00*/  STG.E.U16 desc[UR20][R20.64], R26 ;  /* 0x0000001a14007986 */ /* 0x0005e8000c101514 */
[----:B------:R3:W-:Y:S01]  /*2c10*/  STG.E.U16 desc[UR20][R24.64], R17 ;  /* 0x0000001118007986 */ /* 0x0007e2000c101514 */
[----:B-1----:R-:W-:-:S03]  /*2c20*/  IMAD R16, R31, 0x12, RZ ;  /* 0x000000121f107824 */ /* 0x002fc600078e02ff */
[----:B------:R1:W-:Y:S01]  /*2c30*/  STG.E.U16 desc[UR20][R10.64], R44 ;  /* 0x0000002c0a007986 */ /* 0x0003e2000c101514 */
[-C--:B--2---:R-:W-:Y:S02]  /*2c40*/  LEA R20, P6, R31, R2.reuse, 0x3 ;  /* 0x000000021f147211 */ /* 0x084fe400078c18ff */
[-C--:B------:R-:W-:Y:S02]  /*2c50*/  IADD3 R26, P5, R39, R2.reuse, RZ ;  /* 0x00000002271a7210 */ /* 0x080fe40007fbe0ff */
[-C--:B---3--:R-:W-:Y:S02]  /*2c60*/  IADD3 R24, P4, R35, R2.reuse, RZ ;  /* 0x0000000223187210 */ /* 0x088fe40007f9e0ff */
[-C--:B------:R-:W-:Y:S02]  /*2c70*/  LEA.HI.X.SX32 R21, R28, R3.reuse, 0x1, P6 ;  /* 0x000000031c157211 */ /* 0x080fe400030f0eff */
[-C--:B------:R-:W-:Y:S02]  /*2c80*/  IADD3 R28, P6, R45, R2.reuse, RZ ;  /* 0x000000022d1c7210 */ /* 0x080fe40007fde0ff */
[----:B------:R-:W-:Y:S01]  /*2c90*/  LEA.HI.X.SX32 R25, R30, R3, 0x1, P4 ;  /* 0x000000031e197211 */ /* 0x000fe200020f0eff */
[----:B------:R0:W-:Y:S01]  /*2ca0*/  STG.E.U16 desc[UR20][R20.64], R18 ;  /* 0x0000001214007986 */ /* 0x0001e2000c101514 */
[----:B------:R-:W-:-:S02]  /*2cb0*/  LEA R30, P4, R31, R2, 0x4 ;  /* 0x000000021f1e7211 */ /* 0x000fc400078820ff */
[-C--:B------:R-:W-:Y:S02]  /*2cc0*/  LEA.HI.X.SX32 R29, R29, R3.reuse, 0x1, P6 ;  /* 0x000000031d1d7211 */ /* 0x080fe400030f0eff */
[-C--:B------:R-:W-:Y:S02]  /*2cd0*/  IADD3 R34, P6, R61, R2.reuse, RZ ;  /* 0x000000023d227210 */ /* 0x080fe40007fde0ff */
[-C--:B------:R-:W-:Y:S02]  /*2ce0*/  LEA.HI.X.SX32 R31, R57, R3.reuse, 0x1, P4 ;  /* 0x00000003391f7211 */ /* 0x080fe400020f0eff */
[-C--:B------:R-:W-:Y:S02]  /*2cf0*/  IADD3 R36, P4, R59, R2.reuse, RZ ;  /* 0x000000023b247210 */ /* 0x080fe40007f9e0ff */
[----:B------:R-:W-:Y:S02]  /*2d00*/  LEA.HI.X.SX32 R27, R27, R3, 0x1, P5 ;  /* 0x000000031b1b7211 */ /* 0x000fe400028f0eff */
[----:B------:R-:W-:-:S02]  /*2d10*/  IADD3 R32, P5, R16, R2, RZ ;  /* 0x0000000210207210 */ /* 0x000fc40007fbe0ff */
[-C--:B------:R-:W-:Y:S02]  /*2d20*/  LEA.HI.X.SX32 R35, R35, R3.reuse, 0x1, P6 ;  /* 0x0000000323237211 */ /* 0x080fe400030f0eff */
[-C--:B------:R-:W-:Y:S02]  /*2d30*/  IADD3 R16, P6, R53, R2.reuse, RZ ;  /* 0x0000000235107210 */ /* 0x080fe40007fde0ff */
[-C--:B------:R-:W-:Y:S02]  /*2d40*/  LEA.HI.X.SX32 R37, R37, R3.reuse, 0x1, P4 ;  /* 0x0000000325257211 */ /* 0x080fe400020f0eff */
[----:B------:R-:W-:Y:S02]  /*2d50*/  IADD3 R40, P4, R51, R2, RZ ;  /* 0x0000000233287210 */ /* 0x000fe40007f9e0ff */
[-C--:B------:R-:W-:Y:S02]  /*2d60*/  LEA.HI.X.SX32 R17, R41, R3.reuse, 0x1, P6 ;  /* 0x0000000329117211 */ /* 0x080fe400030f0eff */
[----:B------:R-:W-:-:S02]  /*2d70*/  LEA.HI.X.SX32 R41, R45, R3, 0x1, P4 ;  /* 0x000000032d297211 */ /* 0x000fc400020f0eff */
[----:B------:R-:W-:Y:S02]  /*2d80*/  PRMT R45, R18, 0x7632, R45 ;  /* 0x00007632122d7816 */ /* 0x000fe4000000002d */
[-C--:B------:R-:W-:Y:S02]  /*2d90*/  LEA.HI.X.SX32 R33, R33, R3.reuse, 0x1, P5 ;  /* 0x0000000321217211 */ /* 0x080fe400028f0eff */
[----:B-1----:R-:W-:Y:S01]  /*2da0*/  PRMT R11, R19, 0x7632, R11 ;  /* 0x00007632130b7816 */ /* 0x002fe2000000000b */
[----:B------:R1:W-:Y:S01]  /*2db0*/  STG.E.U16 desc[UR20][R24.64], R45 ;  /* 0x0000002d18007986 */ /* 0x0003e2000c101514 */
[----:B------:R-:W-:Y:S02]  /*2dc0*/  IADD3 R38, P5, R55, R2, RZ ;  /* 0x0000000237267210 */ /* 0x000fe40007fbe0ff */
[----:B0-----:R-:W-:Y:S01]  /*2dd0*/  PRMT R21, R4, 0x7632, R21 ;  /* 0x0000763204157816 */ /* 0x001fe20000000015 */
[----:B------:R-:W-:Y:S01]  /*2de0*/  STG.E.U16 desc[UR20][R26.64], R19 ;  /* 0x000000131a007986 */ /* 0x000fe2000c101514 */
[----:B------:R-:W-:-:S02]  /*2df0*/  LEA.HI.X.SX32 R39, R39, R3, 0x1, P5 ;  /* 0x0000000327277211 */ /* 0x000fc400028f0eff */
[----:B------:R-:W-:Y:S01]  /*2e00*/  PRMT R10, R6, 0x7632, R10 ;  /* 0x00007632060a7816 */ /* 0x000fe2000000000a */
[----:B------:R-:W-:Y:S01]  /*2e10*/  STG.E.U16 desc[UR20][R28.64], R11 ;  /* 0x0000000b1c007986 */ /* 0x000fe2000c101514 */
[----:B------:R-:W-:Y:S02]  /*2e20*/  IADD3 R2, P5, R49, R2, RZ ;  /* 0x0000000231027210 */ /* 0x000fe40007fbe0ff */
[----:B-1----:R-:W-:Y:S01]  /*2e30*/  PRMT R25, R5, 0x7632, R25 ;  /* 0x0000763205197816 */ /* 0x002fe20000000019 */
[----:B------:R-:W-:Y:S01]  /*2e40*/  STG.E.U16 desc[UR20][R30.64], R4 ;  /* 0x000000041e007986 */ /* 0x000fe2000c101514 */
[----:B------:R-:W-:-:S03]  /*2e50*/  LEA.HI.X.SX32 R3, R47, R3, 0x1, P5 ;  /* 0x000000032f037211 */ /* 0x000fc600028f0eff */
[----:B------:R-:W-:Y:S04]  /*2e60*/  STG.E.U16 desc[UR20][R32.64], R21 ;  /* 0x0000001520007986 */ /* 0x000fe8000c101514 */
[----:B------:R0:W-:Y:S04]  /*2e70*/  STG.E.U16 desc[UR20][R34.64], R5 ;  /* 0x0000000522007986 */ /* 0x0001e8000c101514 */
[----:B------:R-:W-:Y:S04]  /*2e80*/  STG.E.U16 desc[UR20][R36.64], R25 ;  /* 0x0000001924007986 */ /* 0x000fe8000c101514 */
[----:B------:R-:W-:Y:S04]  /*2e90*/  STG.E.U16 desc[UR20][R38.64], R6 ;  /* 0x0000000626007986 */ /* 0x000fe8000c101514 */
[----:B------:R1:W-:Y:S01]  /*2ea0*/  STG.E.U16 desc[UR20][R16.64], R10 ;  /* 0x0000000a10007986 */ /* 0x0003e2000c101514 */
[C---:B0-----:R-:W-:Y:S01]  /*2eb0*/  SHF.L.U32 R5, R8.reuse, 0x2, RZ ;  /* 0x0000000208057819 */ /* 0x041fe200000006ff */
[----:B------:R-:W-:-:S02]  /*2ec0*/  IMAD.HI R8, R8, 0x4, RZ ;  /* 0x0000000408087827 */ /* 0x000fc400078e02ff */
[----:B------:R0:W-:Y:S01]  /*2ed0*/  STG.E.U16 desc[UR20][R40.64], R7 ;  /* 0x0000000728007986 */ /* 0x0001e2000c101514 */
[----:B-1----:R-:W-:Y:S02]  /*2ee0*/  PRMT R17, R7, 0x7632, R17 ;  /* 0x0000763207117816 */ /* 0x002fe40000000011 */
[----:B0-----:R-:W0:Y:S03]  /*2ef0*/  LDC.64 R6, c[0x0][0x230] ;  /* 0x00008c00ff067b82 */ /* 0x001e260000000a00 */
[----:B------:R0:W-:Y:S05]  /*2f00*/  STG.E.U16 desc[UR20][R2.64], R17 ;  /* 0x0000001102007986 */ /* 0x0001ea000c101514 */
[----:B------:R-:W-:Y:S01]  /*2f10*/  BAR.SYNC.DEFER_BLOCKING 0x0 ;  /* 0x0000000000007b1d */ /* 0x000fe20000010000 */
[----:B0-----:R-:W-:-:S04]  /*2f20*/  IADD3 R2, P0, P1, R5, UR6, R6 ;  /* 0x0000000605027c10 */ /* 0x001fc8000f91e006 */
[----:B------:R-:W-:Y:S01]  /*2f30*/  IADD3.X R3, R8, UR5, R7, P0, P1 ;  /* 0x0000000508037c10 */ /* 0x000fe200087e2407 */
[----:B------:R-:W-:Y:S04]  /*2f40*/  STS.64 [R0+UR14], R14 ;  /* 0x0000000e00007988 */ /* 0x000fe80008000a0e */
[----:B------:R-:W-:Y:S01]  /*2f50*/  STS.64 [R0+UR14+0x100], R22 ;  /* 0x0001001600007988 */ /* 0x000fe20008000a0e */
[----:B------:R-:W-:Y:S06]  /*2f60*/  BAR.SYNC.DEFER_BLOCKING 0x0 ;  /* 0x0000000000007b1d */ /* 0x000fec0000010000 */
[----:B------:R-:W0:Y:S04]  /*2f70*/  LDS R9, [R9] ;  /* 0x0000000009097984 */ /* 0x000e280000000800 */
[----:B0-----:R-:W-:Y:S01]  /*2f80*/  STG.E desc[UR20][R2.64], R9 ;  /* 0x0000000902007986 */ /* 0x001fe2000c101914 */
[----:B------:R-:W-:Y:S05]  /*2f90*/  EXIT ;  /* 0x000000000000794d */ /* 0x000fea0003800000 */
.L_x_2:
[----:B------:R-:W-:-:S00]  /*2fa0*/  BRA `(.L_x_2) ;  /* 0xfffffffc00fc7947 */ /* 0x000fc0000383ffff */
[----:B------:R-:W-:-:S00]  /*2fb0*/  NOP ;  /* 0x0000000000007918 */ /* 0x000fc00000000000 */
        /* <DEDUP_REMOVED lines=12> */
.L_x_3:


//--------------------- .nv.global.init           --------------------------
	.section	.nv.global.init,"aw",@progbits
.nv.global.init:
	.type		_$_str,@object
	.size		_$_str,(.L_0 - _$_str)
_$_str:
        /*0000*/ 	.byte	0x5f, 0x5f, 0x43, 0x55, 0x44, 0x41, 0x5f, 0x46, 0x54, 0x5a, 0x00
.L_0:


//--------------------- .nv.shared.attn_fwd       --------------------------
	.section	.nv.shared.attn_fwd,"aw",@nobits
	.sectionflags	@""
	.align	16
	.zero		1024


//--------------------- .nv.shared.reserved.0     --------------------------
	.section	.nv.shared.reserved.0,"aw",@nobits
	.weak		__nv_reservedSMEM_offset_0_alias
	.size		__nv_reservedSMEM_offset_0_alias, 0, 0
	.other		__nv_reservedSMEM_offset_0_alias,@"STO_CUDA_RESERVED_SHARED STV_DEFAULT"
__nv_reservedSMEM_offset_0_alias:
	.zero		0


//--------------------- .nv.constant0.attn_fwd    --------------------------
	.section	.nv.constant0.attn_fwd,"a",@progbits
	.sectionflags	@""
	.align	4
.nv.constant0.attn_fwd:
	.zero		664


//--------------------- SYMBOLS --------------------------

	.type		.nv.reservedSmem.offset0,@object
	.size		.nv.reservedSmem.offset0,0x4
